	.target	sm_90a

	.elftype	@"ET_EXEC"


//--------------------- .note.nv.tkinfo           --------------------------
	.section	.note.nv.tkinfo,"",@"SHT_NOTE"
	.sectionflags	@"SHF_NOTE_NV_TKINFO"
	.tkinfo
        /*0018*/ 	.word	0x00000002
        /*0030*/ 	.string	""
        /*0030*/ 	.string	"ptxas"
        /*0030*/ 	.string	"Cuda compilation tools, release 13.0, V13.0.88"
        /*0030*/ 	.string	"Build cuda_13.0.r13.0/compiler.36424714_0"
        /*0030*/ 	.string	"-arch sm_90a -m 64 "



//--------------------- .note.nv.cuinfo           --------------------------
	.section	.note.nv.cuinfo,"",@"SHT_NOTE"
	.sectionflags	@"SHF_NOTE_NV_CUINFO"
        /*0018*/ 	.short	0x0002
        /*001a*/ 	.short	0x005a
        /*001c*/ 	.short	0x0082
	.zero		2


//--------------------- .nv.info                  --------------------------
	.section	.nv.info,"",@"SHT_CUDA_INFO"
	.align	4


	//----- nvinfo : EIATTR_REGCOUNT
	.align		4
        /*0000*/ 	.byte	0x04, 0x2f
        /*0002*/ 	.short	(.L_15 - .L_14)
	.align		4
.L_14:
        /*0004*/ 	.word	index@(_ZN7cutlass13device_kernelINS_4gemm6kernel13GemmUniversalIN4cute5tupleIJiiiiEEENS1_10collective13CollectiveMmaINS1_34MainloopSm90TmaGmmaWarpSpecializedILi22ENS5_IJNS4_1CILi2EEENSA_ILi1EEESC_EEENS1_32KernelTmaWarpSpecializedPingpongEEENS5_IJNSA_ILi64EEENSA_ILi16EEENSA_ILi128EEEEEEaNS5_IJlSC_lEEEaSK_NS4_8TiledMMAINS4_8MMA_AtomIJNS4_4SM904GMMA26MMA_64x16x32_S32S8S8_SS_TNEEEENS4_6LayoutINS5_IJSC_SC_SC_EEENS5_IJNSA_ILi0EEEST_ST_EEEEENS5_IJNS4_10UnderscoreESW_SW_EEEEENS4_13SM90_TMA_LOADENS4_14ComposedLayoutINS4_7SwizzleILi3ELi4ELi3EEENS4_18smem_ptr_flag_bitsILi8EEENSR_INS5_IJNSA_ILi8EEESI_EEENS5_IJSI_SC_EEEEEEEvNS4_8identityENS4_23SM90_TMA_LOAD_MULTICASTES19_vS1A_EENS_8epilogue10collective6detail29Sm90TmaWarpSpecializedAdapterINS1E_15DefaultEpilogueIaSK_SK_NS1D_6thread17LinearCombinationIaLi1EiiLNS1I_9ScaleType4KindE0ELNS_15FloatRoundStyleE2EaEENS1_15EpilogueDefaultEEEEEvvEEEEvNT_6ParamsE)
        /*0008*/ 	.word	0x000000a8


	//----- nvinfo : EIATTR_FRAME_SIZE
	.align		4
.L_15:
        /*000c*/ 	.byte	0x04, 0x11
        /*000e*/ 	.short	(.L_17 - .L_16)
	.align		4
.L_16:
        /*0010*/ 	.word	index@(_ZN7cutlass13device_kernelINS_4gemm6kernel13GemmUniversalIN4cute5tupleIJiiiiEEENS1_10collective13CollectiveMmaINS1_34MainloopSm90TmaGmmaWarpSpecializedILi22ENS5_IJNS4_1CILi2EEENSA_ILi1EEESC_EEENS1_32KernelTmaWarpSpecializedPingpongEEENS5_IJNSA_ILi64EEENSA_ILi16EEENSA_ILi128EEEEEEaNS5_IJlSC_lEEEaSK_NS4_8TiledMMAINS4_8MMA_AtomIJNS4_4SM904GMMA26MMA_64x16x32_S32S8S8_SS_TNEEEENS4_6LayoutINS5_IJSC_SC_SC_EEENS5_IJNSA_ILi0EEEST_ST_EEEEENS5_IJNS4_10UnderscoreESW_SW_EEEEENS4_13SM90_TMA_LOADENS4_14ComposedLayoutINS4_7SwizzleILi3ELi4ELi3EEENS4_18smem_ptr_flag_bitsILi8EEENSR_INS5_IJNSA_ILi8EEESI_EEENS5_IJSI_SC_EEEEEEEvNS4_8identityENS4_23SM90_TMA_LOAD_MULTICASTES19_vS1A_EENS_8epilogue10collective6detail29Sm90TmaWarpSpecializedAdapterINS1E_15DefaultEpilogueIaSK_SK_NS1D_6thread17LinearCombinationIaLi1EiiLNS1I_9ScaleType4KindE0ELNS_15FloatRoundStyleE2EaEENS1_15EpilogueDefaultEEEEEvvEEEEvNT_6ParamsE)
        /*0014*/ 	.word	0x00000000


	//----- nvinfo : EIATTR_MIN_STACK_SIZE
	.align		4
.L_17:
        /*0018*/ 	.byte	0x04, 0x12
        /*001a*/ 	.short	(.L_19 - .L_18)
	.align		4
.L_18:
        /*001c*/ 	.word	index@(_ZN7cutlass13device_kernelINS_4gemm6kernel13GemmUniversalIN4cute5tupleIJiiiiEEENS1_10collective13CollectiveMmaINS1_34MainloopSm90TmaGmmaWarpSpecializedILi22ENS5_IJNS4_1CILi2EEENSA_ILi1EEESC_EEENS1_32KernelTmaWarpSpecializedPingpongEEENS5_IJNSA_ILi64EEENSA_ILi16EEENSA_ILi128EEEEEEaNS5_IJlSC_lEEEaSK_NS4_8TiledMMAINS4_8MMA_AtomIJNS4_4SM904GMMA26MMA_64x16x32_S32S8S8_SS_TNEEEENS4_6LayoutINS5_IJSC_SC_SC_EEENS5_IJNSA_ILi0EEEST_ST_EEEEENS5_IJNS4_10UnderscoreESW_SW_EEEEENS4_13SM90_TMA_LOADENS4_14ComposedLayoutINS4_7SwizzleILi3ELi4ELi3EEENS4_18smem_ptr_flag_bitsILi8EEENSR_INS5_IJNSA_ILi8EEESI_EEENS5_IJSI_SC_EEEEEEEvNS4_8identityENS4_23SM90_TMA_LOAD_MULTICASTES19_vS1A_EENS_8epilogue10collective6detail29Sm90TmaWarpSpecializedAdapterINS1E_15DefaultEpilogueIaSK_SK_NS1D_6thread17LinearCombinationIaLi1EiiLNS1I_9ScaleType4KindE0ELNS_15FloatRoundStyleE2EaEENS1_15EpilogueDefaultEEEEEvvEEEEvNT_6ParamsE)
        /*0020*/ 	.word	0x00000000
.L_19:


//--------------------- .nv.compat                --------------------------
	.section	.nv.compat,"",@"SHT_CUDA_COMPAT_INFO"
	.align	4
        /*0000*/ 	.byte	0x02, 0x09, 0x01, 0x00, 0x02, 0x02, 0x04, 0x00, 0x02, 0x05, 0x05, 0x00, 0x03, 0x07, 0x01, 0x01
        /*0010*/ 	.byte	0x02, 0x03, 0x01, 0x00, 0x02, 0x06, 0x01, 0x00, 0x04, 0x0b, 0x08, 0x00, 0x00, 0x00, 0x00, 0x00
        /*0020*/ 	.byte	0x00, 0x00, 0x00, 0x00


//--------------------- .nv.info._ZN7cutlass13device_kernelINS_4gemm6kernel13GemmUniversalIN4cute5tupleIJiiiiEEENS1_10collective13CollectiveMmaINS1_34MainloopSm90TmaGmmaWarpSpecializedILi22ENS5_IJNS4_1CILi2EEENSA_ILi1EEESC_EEENS1_32KernelTmaWarpSpecializedPingpongEEENS5_IJNSA_ILi64EEENSA_ILi16EEENSA_ILi128EEEEEEaNS5_IJlSC_lEEEaSK_NS4_8TiledMMAINS4_8MMA_AtomIJNS4_4SM904GMMA26MMA_64x16x32_S32S8S8_SS_TNEEEENS4_6LayoutINS5_IJSC_SC_SC_EEENS5_IJNSA_ILi0EEEST_ST_EEEEENS5_IJNS4_10UnderscoreESW_SW_EEEEENS4_13SM90_TMA_LOADENS4_14ComposedLayoutINS4_7SwizzleILi3ELi4ELi3EEENS4_18smem_ptr_flag_bitsILi8EEENSR_INS5_IJNSA_ILi8EEESI_EEENS5_IJSI_SC_EEEEEEEvNS4_8identityENS4_23SM90_TMA_LOAD_MULTICASTES19_vS1A_EENS_8epilogue10collective6detail29Sm90TmaWarpSpecializedAdapterINS1E_15DefaultEpilogueIaSK_SK_NS1D_6thread17LinearCombinationIaLi1EiiLNS1I_9ScaleType4KindE0ELNS_15FloatRoundStyleE2EaEENS1_15EpilogueDefaultEEEEEvvEEEEvNT_6ParamsE --------------------------
	.section	.nv.info._ZN7cutlass13device_kernelINS_4gemm6kernel13GemmUniversalIN4cute5tupleIJiiiiEEENS1_10collective13CollectiveMmaINS1_34MainloopSm90TmaGmmaWarpSpecializedILi22ENS5_IJNS4_1CILi2EEENSA_ILi1EEESC_EEENS1_32KernelTmaWarpSpecializedPingpongEEENS5_IJNSA_ILi64EEENSA_ILi16EEENSA_ILi128EEEEEEaNS5_IJlSC_lEEEaSK_NS4_8TiledMMAINS4_8MMA_AtomIJNS4_4SM904GMMA26MMA_64x16x32_S32S8S8_SS_TNEEEENS4_6LayoutINS5_IJSC_SC_SC_EEENS5_IJNSA_ILi0EEEST_ST_EEEEENS5_IJNS4_10UnderscoreESW_SW_EEEEENS4_13SM90_TMA_LOADENS4_14ComposedLayoutINS4_7SwizzleILi3ELi4ELi3EEENS4_18smem_ptr_flag_bitsILi8EEENSR_INS5_IJNSA_ILi8EEESI_EEENS5_IJSI_SC_EEEEEEEvNS4_8identityENS4_23SM90_TMA_LOAD_MULTICASTES19_vS1A_EENS_8epilogue10collective6detail29Sm90TmaWarpSpecializedAdapterINS1E_15DefaultEpilogueIaSK_SK_NS1D_6thread17LinearCombinationIaLi1EiiLNS1I_9ScaleType4KindE0ELNS_15FloatRoundStyleE2EaEENS1_15EpilogueDefaultEEEEEvvEEEEvNT_6ParamsE,"",@"SHT_CUDA_INFO"
	.sectionflags	@""
	.align	4


	//----- nvinfo : EIATTR_CUDA_API_VERSION
	.align		4
        /*0000*/ 	.byte	0x04, 0x37
        /*0002*/ 	.short	(.L_21 - .L_20)
.L_20:
        /*0004*/ 	.word	0x00000082


	//----- nvinfo : EIATTR_KPARAM_INFO
	.align		4
.L_21:
        /*0008*/ 	.byte	0x04, 0x17
        /*000a*/ 	.short	(.L_23 - .L_22)
.L_22:
        /*000c*/ 	.word	0x00000000
        /*0010*/ 	.short	0x0000
        /*0012*/ 	.short	0x0070
        /*0014*/ 	.byte	0x00, 0xf0, 0x01, 0x10


	//----- nvinfo : EIATTR_SPARSE_MMA_MASK
	.align		4
.L_23:
        /*0018*/ 	.byte	0x03, 0x50
        /*001a*/ 	.short	0x0000


	//----- nvinfo : EIATTR_MAXREG_COUNT
	.align		4
        /*001c*/ 	.byte	0x03, 0x1b
        /*001e*/ 	.short	0x00a8


	//----- nvinfo : EIATTR_NUM_BARRIERS
	.align		4
        /*0020*/ 	.byte	0x02, 0x4c
        /*0022*/ 	.byte	0x01
	.zero		1


	//----- nvinfo : EIATTR_EXTERNS
	.align		4
        /*0024*/ 	.byte	0x04, 0x0f
        /*0026*/ 	.short	(.L_25 - .L_24)


	//   ....[0]....
	.align		4
.L_24:
        /*0028*/ 	.word	index@(__assertfail)


	//----- nvinfo : EIATTR_MERCURY_ISA_VERSION
	.align		4
.L_25:
        /*002c*/ 	.byte	0x03, 0x5f
        /*002e*/ 	.short	0x0101


	//----- nvinfo : EIATTR_INT_WARP_WIDE_INSTR_OFFSETS
	.align		4
        /*0030*/ 	.byte	0x04, 0x31
        /*0032*/ 	.short	(.L_27 - .L_26)


	//   ....[0]....
.L_26:
        /*0034*/ 	.word	0x00000740


	//   ....[1]....
        /*0038*/ 	.word	0x00000760


	//   ....[2]....
        /*003c*/ 	.word	0x00000810


	//   ....[3]....
        /*0040*/ 	.word	0x00000840


	//   ....[4]....
        /*0044*/ 	.word	0x000009b0


	//   ....[5]....
        /*0048*/ 	.word	0x000009c0


	//   ....[6]....
        /*004c*/ 	.word	0x000009d0


	//   ....[7]....
        /*0050*/ 	.word	0x00000a20


	//   ....[8]....
        /*0054*/ 	.word	0x000022a0


	//----- nvinfo : EIATTR_COOP_GROUP_MASK_REGIDS
	.align		4
.L_27:
        /*0058*/ 	.byte	0x04, 0x29
        /*005a*/ 	.short	(.L_29 - .L_28)


	//   ....[0]....
.L_28:
        /*005c*/ 	.word	0xffffffff


	//   ....[1]....
        /*0060*/ 	.word	0xffffffff


	//   ....[2]....
        /*0064*/ 	.word	0xffffffff


	//   ....[3]....
        /*0068*/ 	.word	0xffffffff


	//   ....[4]....
        /*006c*/ 	.word	0xffffffff


	//   ....[5]....
        /*0070*/ 	.word	0xffffffff


	//   ....[6]....
        /*0074*/ 	.word	0xffffffff


	//----- nvinfo : EIATTR_COOP_GROUP_INSTR_OFFSETS
	.align		4
.L_29:
        /*0078*/ 	.byte	0x04, 0x28
        /*007a*/ 	.short	(.L_31 - .L_30)


	//   ....[0]....
.L_30:
        /*007c*/ 	.word	0x00000060


	//   ....[1]....
        /*0080*/ 	.word	0x00000070


	//   ....[2]....
        /*0084*/ 	.word	0x00000130


	//   ....[3]....
        /*0088*/ 	.word	0x00000540


	//   ....[4]....
        /*008c*/ 	.word	0x00000580


	//   ....[5]....
        /*0090*/ 	.word	0x00000600


	//   ....[6]....
        /*0094*/ 	.word	0x00000bc0


	//----- nvinfo : EIATTR_REG_RECONFIG
	.align		4
.L_31:
        /*0098*/ 	.byte	0x01, 0x54
	.zero		2


	//----- nvinfo : EIATTR_SYSCALL_OFFSETS
	.align		4
        /*009c*/ 	.byte	0x04, 0x46
        /*009e*/ 	.short	(.L_33 - .L_32)


	//   ....[0]....
.L_32:
        /*00a0*/ 	.word	0x00001ad0


	//----- nvinfo : EIATTR_MBARRIER_INSTR_OFFSETS
	.align		4
.L_33:
        /*00a4*/ 	.byte	0x04, 0x39
        /*00a6*/ 	.short	(.L_35 - .L_34)


	//   ....[0]....
.L_34:
        /*00a8*/ 	.word	0x00000250
        /*00ac*/ 	.word	0x000000ff
        /*00b0*/ 	.word	0x00000000
        /*00b4*/ 	.short	0x0100
        /*00b6*/ 	.byte	0x08
	.zero		1


	//   ....[1]....
        /*00b8*/ 	.word	0x00000260
        /*00bc*/ 	.word	0x000000ff
        /*00c0*/ 	.word	0x000000b0
        /*00c4*/ 	.short	0x0100
        /*00c6*/ 	.byte	0x08
	.zero		1


	//   ....[2]....
        /*00c8*/ 	.word	0x00000270
        /*00cc*/ 	.word	0x000000ff
        /*00d0*/ 	.word	0x00000008
        /*00d4*/ 	.short	0x0100
        /*00d6*/ 	.byte	0x08
	.zero		1


	//   ....[3]....
        /*00d8*/ 	.word	0x00000280
        /*00dc*/ 	.word	0x000000ff
        /*00e0*/ 	.word	0x000000b8
        /*00e4*/ 	.short	0x0100
        /*00e6*/ 	.byte	0x08
	.zero		1


	//   ....[4]....
        /*00e8*/ 	.word	0x00000290
        /*00ec*/ 	.word	0x000000ff
        /*00f0*/ 	.word	0x00000010
        /*00f4*/ 	.short	0x0100
        /*00f6*/ 	.byte	0x08
	.zero		1


	//   ....[5]....
        /*00f8*/ 	.word	0x000002a0
        /*00fc*/ 	.word	0x000000ff
        /*0100*/ 	.word	0x000000c0
        /*0104*/ 	.short	0x0100
        /*0106*/ 	.byte	0x08
	.zero		1


	//   ....[6]....
        /*0108*/ 	.word	0x000002b0
        /*010c*/ 	.word	0x000000ff
        /*0110*/ 	.word	0x00000018
        /*0114*/ 	.short	0x0100
        /*0116*/ 	.byte	0x08
	.zero		1


	//   ....[7]....
        /*0118*/ 	.word	0x000002c0
        /*011c*/ 	.word	0x000000ff
        /*0120*/ 	.word	0x000000c8
        /*0124*/ 	.short	0x0100
        /*0126*/ 	.byte	0x08
	.zero		1


	//   ....[8]....
        /*0128*/ 	.word	0x000002d0
        /*012c*/ 	.word	0x000000ff
        /*0130*/ 	.word	0x00000020
        /*0134*/ 	.short	0x0100
        /*0136*/ 	.byte	0x08
	.zero		1


	//   ....[9]....
        /*0138*/ 	.word	0x000002e0
        /*013c*/ 	.word	0x000000ff
        /*0140*/ 	.word	0x000000d0
        /*0144*/ 	.short	0x0100
        /*0146*/ 	.byte	0x08
	.zero		1


	//   ....[10]....
        /*0148*/ 	.word	0x000002f0
        /*014c*/ 	.word	0x000000ff
        /*0150*/ 	.word	0x00000028
        /*0154*/ 	.short	0x0100
        /*0156*/ 	.byte	0x08
	.zero		1


	//   ....[11]....
        /*0158*/ 	.word	0x00000300
        /*015c*/ 	.word	0x000000ff
        /*0160*/ 	.word	0x000000d8
        /*0164*/ 	.short	0x0100
        /*0166*/ 	.byte	0x08
	.zero		1


	//   ....[12]....
        /*0168*/ 	.word	0x00000310
        /*016c*/ 	.word	0x000000ff
        /*0170*/ 	.word	0x00000030
        /*0174*/ 	.short	0x0100
        /*0176*/ 	.byte	0x08
	.zero		1


	//   ....[13]....
        /*0178*/ 	.word	0x00000320
        /*017c*/ 	.word	0x000000ff
        /*0180*/ 	.word	0x000000e0
        /*0184*/ 	.short	0x0100
        /*0186*/ 	.byte	0x08
	.zero		1


	//   ....[14]....
        /*0188*/ 	.word	0x00000330
        /*018c*/ 	.word	0x000000ff
        /*0190*/ 	.word	0x00000038
        /*0194*/ 	.short	0x0100
        /*0196*/ 	.byte	0x08
	.zero		1


	//   ....[15]....
        /*0198*/ 	.word	0x00000340
        /*019c*/ 	.word	0x000000ff
        /*01a0*/ 	.word	0x000000e8
        /*01a4*/ 	.short	0x0100
        /*01a6*/ 	.byte	0x08
	.zero		1


	//   ....[16]....
        /*01a8*/ 	.word	0x00000350
        /*01ac*/ 	.word	0x000000ff
        /*01b0*/ 	.word	0x00000040
        /*01b4*/ 	.short	0x0100
        /*01b6*/ 	.byte	0x08
	.zero		1


	//   ....[17]....
        /*01b8*/ 	.word	0x00000360
        /*01bc*/ 	.word	0x000000ff
        /*01c0*/ 	.word	0x000000f0
        /*01c4*/ 	.short	0x0100
        /*01c6*/ 	.byte	0x08
	.zero		1


	//   ....[18]....
        /*01c8*/ 	.word	0x00000370
        /*01cc*/ 	.word	0x000000ff
        /*01d0*/ 	.word	0x00000048
        /*01d4*/ 	.short	0x0100
        /*01d6*/ 	.byte	0x08
	.zero		1


	//   ....[19]....
        /*01d8*/ 	.word	0x00000380
        /*01dc*/ 	.word	0x000000ff
        /*01e0*/ 	.word	0x000000f8
        /*01e4*/ 	.short	0x0100
        /*01e6*/ 	.byte	0x08
	.zero		1


	//   ....[20]....
        /*01e8*/ 	.word	0x00000390
        /*01ec*/ 	.word	0x000000ff
        /*01f0*/ 	.word	0x00000050
        /*01f4*/ 	.short	0x0100
        /*01f6*/ 	.byte	0x08
	.zero		1


	//   ....[21]....
        /*01f8*/ 	.word	0x000003a0
        /*01fc*/ 	.word	0x000000ff
        /*0200*/ 	.word	0x00000100
        /*0204*/ 	.short	0x0100
        /*0206*/ 	.byte	0x08
	.zero		1


	//   ....[22]....
        /*0208*/ 	.word	0x000003b0
        /*020c*/ 	.word	0x000000ff
        /*0210*/ 	.word	0x00000058
        /*0214*/ 	.short	0x0100
        /*0216*/ 	.byte	0x08
	.zero		1


	//   ....[23]....
        /*0218*/ 	.word	0x000003c0
        /*021c*/ 	.word	0x000000ff
        /*0220*/ 	.word	0x00000108
        /*0224*/ 	.short	0x0100
        /*0226*/ 	.byte	0x08
	.zero		1


	//   ....[24]....
        /*0228*/ 	.word	0x000003d0
        /*022c*/ 	.word	0x000000ff
        /*0230*/ 	.word	0x00000060
        /*0234*/ 	.short	0x0100
        /*0236*/ 	.byte	0x08
	.zero		1


	//   ....[25]....
        /*0238*/ 	.word	0x000003e0
        /*023c*/ 	.word	0x000000ff
        /*0240*/ 	.word	0x00000110
        /*0244*/ 	.short	0x0100
        /*0246*/ 	.byte	0x08
	.zero		1


	//   ....[26]....
        /*0248*/ 	.word	0x000003f0
        /*024c*/ 	.word	0x000000ff
        /*0250*/ 	.word	0x00000068
        /*0254*/ 	.short	0x0100
        /*0256*/ 	.byte	0x08
	.zero		1


	//   ....[27]....
        /*0258*/ 	.word	0x00000400
        /*025c*/ 	.word	0x000000ff
        /*0260*/ 	.word	0x00000118
        /*0264*/ 	.short	0x0100
        /*0266*/ 	.byte	0x08
	.zero		1


	//   ....[28]....
        /*0268*/ 	.word	0x00000410
        /*026c*/ 	.word	0x000000ff
        /*0270*/ 	.word	0x00000070
        /*0274*/ 	.short	0x0100
        /*0276*/ 	.byte	0x08
	.zero		1


	//   ....[29]....
        /*0278*/ 	.word	0x00000420
        /*027c*/ 	.word	0x000000ff
        /*0280*/ 	.word	0x00000120
        /*0284*/ 	.short	0x0100
        /*0286*/ 	.byte	0x08
	.zero		1


	//   ....[30]....
        /*0288*/ 	.word	0x00000430
        /*028c*/ 	.word	0x000000ff
        /*0290*/ 	.word	0x00000078
        /*0294*/ 	.short	0x0100
        /*0296*/ 	.byte	0x08
	.zero		1


	//   ....[31]....
        /*0298*/ 	.word	0x00000440
        /*029c*/ 	.word	0x000000ff
        /*02a0*/ 	.word	0x00000128
        /*02a4*/ 	.short	0x0100
        /*02a6*/ 	.byte	0x08
	.zero		1


	//   ....[32]....
        /*02a8*/ 	.word	0x00000450
        /*02ac*/ 	.word	0x000000ff
        /*02b0*/ 	.word	0x00000080
        /*02b4*/ 	.short	0x0100
        /*02b6*/ 	.byte	0x08
	.zero		1


	//   ....[33]....
        /*02b8*/ 	.word	0x00000460
        /*02bc*/ 	.word	0x000000ff
        /*02c0*/ 	.word	0x00000130
        /*02c4*/ 	.short	0x0100
        /*02c6*/ 	.byte	0x08
	.zero		1


	//   ....[34]....
        /*02c8*/ 	.word	0x00000470
        /*02cc*/ 	.word	0x000000ff
        /*02d0*/ 	.word	0x00000088
        /*02d4*/ 	.short	0x0100
        /*02d6*/ 	.byte	0x08
	.zero		1


	//   ....[35]....
        /*02d8*/ 	.word	0x00000480
        /*02dc*/ 	.word	0x000000ff
        /*02e0*/ 	.word	0x00000138
        /*02e4*/ 	.short	0x0100
        /*02e6*/ 	.byte	0x08
	.zero		1


	//   ....[36]....
        /*02e8*/ 	.word	0x00000490
        /*02ec*/ 	.word	0x000000ff
        /*02f0*/ 	.word	0x00000090
        /*02f4*/ 	.short	0x0100
        /*02f6*/ 	.byte	0x08
	.zero		1


	//   ....[37]....
        /*02f8*/ 	.word	0x000004a0
        /*02fc*/ 	.word	0x000000ff
        /*0300*/ 	.word	0x00000140
        /*0304*/ 	.short	0x0100
        /*0306*/ 	.byte	0x08
	.zero		1


	//   ....[38]....
        /*0308*/ 	.word	0x000004b0
        /*030c*/ 	.word	0x000000ff
        /*0310*/ 	.word	0x00000098
        /*0314*/ 	.short	0x0100
        /*0316*/ 	.byte	0x08
	.zero		1


	//   ....[39]....
        /*0318*/ 	.word	0x000004c0
        /*031c*/ 	.word	0x000000ff
        /*0320*/ 	.word	0x00000148
        /*0324*/ 	.short	0x0100
        /*0326*/ 	.byte	0x08
	.zero		1


	//   ....[40]....
        /*0328*/ 	.word	0x000004d0
        /*032c*/ 	.word	0x000000ff
        /*0330*/ 	.word	0x000000a0
        /*0334*/ 	.short	0x0100
        /*0336*/ 	.byte	0x08
	.zero		1


	//   ....[41]....
        /*0338*/ 	.word	0x000004e0
        /*033c*/ 	.word	0x000000ff
        /*0340*/ 	.word	0x00000150
        /*0344*/ 	.short	0x0100
        /*0346*/ 	.byte	0x08
	.zero		1


	//   ....[42]....
        /*0348*/ 	.word	0x000004f0
        /*034c*/ 	.word	0x000000ff
        /*0350*/ 	.word	0x000000a8
        /*0354*/ 	.short	0x0100
        /*0356*/ 	.byte	0x08
	.zero		1


	//   ....[43]....
        /*0358*/ 	.word	0x00000500
        /*035c*/ 	.word	0x000000ff
        /*0360*/ 	.word	0x00000158
        /*0364*/ 	.short	0x0100
        /*0366*/ 	.byte	0x08
	.zero		1


	//   ....[44]....
        /*0368*/ 	.word	0x00000a50
        /*036c*/ 	.word	0x000000ff
        /*0370*/ 	.word	0x00000190
        /*0374*/ 	.short	0x0100
        /*0376*/ 	.byte	0x08
	.zero		1


	//   ....[45]....
        /*0378*/ 	.word	0x00000ae0
        /*037c*/ 	.word	0x000000ff
        /*0380*/ 	.word	0x00000198
        /*0384*/ 	.short	0x0100
        /*0386*/ 	.byte	0x08
	.zero		1


	//   ....[46]....
        /*0388*/ 	.word	0x00000b40
        /*038c*/ 	.word	0x000000ff
        /*0390*/ 	.word	0x00000170
        /*0394*/ 	.short	0x0100
        /*0396*/ 	.byte	0x09
	.zero		1


	//   ....[47]....
        /*0398*/ 	.word	0x00000b50
        /*039c*/ 	.word	0x000000ff
        /*03a0*/ 	.word	0x00000178
        /*03a4*/ 	.short	0x0100
        /*03a6*/ 	.byte	0x09
	.zero		1


	//   ....[48]....
        /*03a8*/ 	.word	0x00000b60
        /*03ac*/ 	.word	0x000000ff
        /*03b0*/ 	.word	0x00000180
        /*03b4*/ 	.short	0x0100
        /*03b6*/ 	.byte	0x09
	.zero		1


	//   ....[49]....
        /*03b8*/ 	.word	0x00000b70
        /*03bc*/ 	.word	0x000000ff
        /*03c0*/ 	.word	0x00000188
        /*03c4*/ 	.short	0x0100
        /*03c6*/ 	.byte	0x09
	.zero		1


	//   ....[50]....
        /*03c8*/ 	.word	0x000019b0
        /*03cc*/ 	.word	0x000000ff
        /*03d0*/ 	.word	0xfffffff8
        /*03d4*/ 	.short	0x010a
        /*03d6*/ 	.byte	0x2d
	.zero		1


	//   ....[51]....
        /*03d8*/ 	.word	0x00001b50
        /*03dc*/ 	.word	0x00000003
        /*03e0*/ 	.word	0x00000000
        /*03e4*/ 	.short	0x010a
        /*03e6*/ 	.byte	0x3f
	.zero		1


	//   ....[52]....
        /*03e8*/ 	.word	0x00001b90
        /*03ec*/ 	.word	0x00000003
        /*03f0*/ 	.word	0x00000000
        /*03f4*/ 	.short	0x010a
        /*03f6*/ 	.byte	0x3f
	.zero		1


	//   ....[53]....
        /*03f8*/ 	.word	0x00001e90
        /*03fc*/ 	.word	0x000000ff
        /*0400*/ 	.word	0x00000000
        /*0404*/ 	.short	0x010a
        /*0406*/ 	.byte	0x04
	.zero		1


	//   ....[54]....
        /*0408*/ 	.word	0x00001ed0
        /*040c*/ 	.word	0x000000ff
        /*0410*/ 	.word	0x00000000
        /*0414*/ 	.short	0x010a
        /*0416*/ 	.byte	0x04
	.zero		1


	//   ....[55]....
        /*0418*/ 	.word	0x00002130
        /*041c*/ 	.word	0x00000004
        /*0420*/ 	.word	0x00000000
        /*0424*/ 	.short	0x0101
        /*0426*/ 	.byte	0x3f
	.zero		1


	//   ....[56]....
        /*0428*/ 	.word	0x00002240
        /*042c*/ 	.word	0x00000003
        /*0430*/ 	.word	0x00000000
        /*0434*/ 	.short	0x0101
        /*0436*/ 	.byte	0x2b
	.zero		1


	//   ....[57]....
        /*0438*/ 	.word	0x00002340
        /*043c*/ 	.word	0x00000000
        /*0440*/ 	.word	0x00000000
        /*0444*/ 	.short	0x0101
        /*0446*/ 	.byte	0x3f
	.zero		1


	//   ....[58]....
        /*0448*/ 	.word	0x00002400
        /*044c*/ 	.word	0x000000ff
        /*0450*/ 	.word	0x00000008
        /*0454*/ 	.short	0x010a
        /*0456*/ 	.byte	0x2d
	.zero		1


	//   ....[59]....
        /*0458*/ 	.word	0x00002e50
        /*045c*/ 	.word	0x00000000
        /*0460*/ 	.word	0x00000000
        /*0464*/ 	.short	0x0101
        /*0466*/ 	.byte	0x2b
	.zero		1


	//   ....[60]....
        /*0468*/ 	.word	0x00003850
        /*046c*/ 	.word	0x0000000e
        /*0470*/ 	.word	0x000000b0
        /*0474*/ 	.short	0x010a
        /*0476*/ 	.byte	0x3f
	.zero		1


	//   ....[61]....
        /*0478*/ 	.word	0x00003c10
        /*047c*/ 	.word	0x00000006
        /*0480*/ 	.word	0x00000198
        /*0484*/ 	.short	0x0101
        /*0486*/ 	.byte	0x3f
	.zero		1


	//   ....[62]....
        /*0488*/ 	.word	0x00004370
        /*048c*/ 	.word	0x00000007
        /*0490*/ 	.word	0x00000000
        /*0494*/ 	.short	0x010a
        /*0496*/ 	.byte	0x3f
	.zero		1


	//   ....[63]....
        /*0498*/ 	.word	0x000043f0
        /*049c*/ 	.word	0x00000009
        /*04a0*/ 	.word	0x00000000
        /*04a4*/ 	.short	0x010a
        /*04a6*/ 	.byte	0x3f
	.zero		1


	//   ....[64]....
        /*04a8*/ 	.word	0x00004480
        /*04ac*/ 	.word	0x00000006
        /*04b0*/ 	.word	0x00000000
        /*04b4*/ 	.short	0x010a
        /*04b6*/ 	.byte	0x3f
	.zero		1


	//   ....[65]....
        /*04b8*/ 	.word	0x00004510
        /*04bc*/ 	.word	0x00000009
        /*04c0*/ 	.word	0x00000000
        /*04c4*/ 	.short	0x010a
        /*04c6*/ 	.byte	0x3f
	.zero		1


	//   ....[66]....
        /*04c8*/ 	.word	0x000045a0
        /*04cc*/ 	.word	0x00000006
        /*04d0*/ 	.word	0x00000000
        /*04d4*/ 	.short	0x010a
        /*04d6*/ 	.byte	0x3f
	.zero		1


	//   ....[67]....
        /*04d8*/ 	.word	0x00004630
        /*04dc*/ 	.word	0x00000009
        /*04e0*/ 	.word	0x00000000
        /*04e4*/ 	.short	0x010a
        /*04e6*/ 	.byte	0x3f
	.zero		1


	//   ....[68]....
        /*04e8*/ 	.word	0x000046c0
        /*04ec*/ 	.word	0x00000006
        /*04f0*/ 	.word	0x00000000
        /*04f4*/ 	.short	0x010a
        /*04f6*/ 	.byte	0x3f
	.zero		1


	//   ....[69]....
        /*04f8*/ 	.word	0x00004750
        /*04fc*/ 	.word	0x00000009
        /*0500*/ 	.word	0x00000000
        /*0504*/ 	.short	0x010a
        /*0506*/ 	.byte	0x3f
	.zero		1


	//   ....[70]....
        /*0508*/ 	.word	0x000047e0
        /*050c*/ 	.word	0x00000006
        /*0510*/ 	.word	0x00000000
        /*0514*/ 	.short	0x010a
        /*0516*/ 	.byte	0x3f
	.zero		1


	//   ....[71]....
        /*0518*/ 	.word	0x00004870
        /*051c*/ 	.word	0x00000009
        /*0520*/ 	.word	0x00000000
        /*0524*/ 	.short	0x010a
        /*0526*/ 	.byte	0x3f
	.zero		1


	//   ....[72]....
        /*0528*/ 	.word	0x00004900
        /*052c*/ 	.word	0x00000006
        /*0530*/ 	.word	0x00000000
        /*0534*/ 	.short	0x010a
        /*0536*/ 	.byte	0x3f
	.zero		1


	//   ....[73]....
        /*0538*/ 	.word	0x00004990
        /*053c*/ 	.word	0x00000009
        /*0540*/ 	.word	0x00000000
        /*0544*/ 	.short	0x010a
        /*0546*/ 	.byte	0x3f
	.zero		1


	//   ....[74]....
        /*0548*/ 	.word	0x00004a20
        /*054c*/ 	.word	0x00000006
        /*0550*/ 	.word	0x00000000
        /*0554*/ 	.short	0x010a
        /*0556*/ 	.byte	0x3f
	.zero		1


	//   ....[75]....
        /*0558*/ 	.word	0x00004ab0
        /*055c*/ 	.word	0x00000009
        /*0560*/ 	.word	0x00000000
        /*0564*/ 	.short	0x010a
        /*0566*/ 	.byte	0x3f
	.zero		1


	//   ....[76]....
        /*0568*/ 	.word	0x00004b40
        /*056c*/ 	.word	0x00000006
        /*0570*/ 	.word	0x00000000
        /*0574*/ 	.short	0x010a
        /*0576*/ 	.byte	0x3f
	.zero		1


	//   ....[77]....
        /*0578*/ 	.word	0x00004bd0
        /*057c*/ 	.word	0x00000009
        /*0580*/ 	.word	0x00000000
        /*0584*/ 	.short	0x010a
        /*0586*/ 	.byte	0x3f
	.zero		1


	//   ....[78]....
        /*0588*/ 	.word	0x00004c60
        /*058c*/ 	.word	0x00000006
        /*0590*/ 	.word	0x00000000
        /*0594*/ 	.short	0x010a
        /*0596*/ 	.byte	0x3f
	.zero		1


	//   ....[79]....
        /*0598*/ 	.word	0x00004cf0
        /*059c*/ 	.word	0x00000009
        /*05a0*/ 	.word	0x00000000
        /*05a4*/ 	.short	0x010a
        /*05a6*/ 	.byte	0x3f
	.zero		1


	//   ....[80]....
        /*05a8*/ 	.word	0x00004d80
        /*05ac*/ 	.word	0x00000006
        /*05b0*/ 	.word	0x00000000
        /*05b4*/ 	.short	0x010a
        /*05b6*/ 	.byte	0x3f
	.zero		1


	//   ....[81]....
        /*05b8*/ 	.word	0x00004e10
        /*05bc*/ 	.word	0x00000009
        /*05c0*/ 	.word	0x00000000
        /*05c4*/ 	.short	0x010a
        /*05c6*/ 	.byte	0x3f
	.zero		1


	//   ....[82]....
        /*05c8*/ 	.word	0x00004ea0
        /*05cc*/ 	.word	0x00000006
        /*05d0*/ 	.word	0x00000000
        /*05d4*/ 	.short	0x010a
        /*05d6*/ 	.byte	0x3f
	.zero		1


	//   ....[83]....
        /*05d8*/ 	.word	0x00004f30
        /*05dc*/ 	.word	0x00000003
        /*05e0*/ 	.word	0x00000000
        /*05e4*/ 	.short	0x010a
        /*05e6*/ 	.byte	0x3f
	.zero		1


	//   ....[84]....
        /*05e8*/ 	.word	0x00004fa0
        /*05ec*/ 	.word	0x00000003
        /*05f0*/ 	.word	0xfffffff8
        /*05f4*/ 	.short	0x010a
        /*05f6*/ 	.byte	0x3f
	.zero		1


	//   ....[85]....
        /*05f8*/ 	.word	0x00004ff0
        /*05fc*/ 	.word	0x00000003
        /*0600*/ 	.word	0x00000000
        /*0604*/ 	.short	0x010a
        /*0606*/ 	.byte	0x3f
	.zero		1


	//   ....[86]....
        /*0608*/ 	.word	0x00005050
        /*060c*/ 	.word	0x00000005
        /*0610*/ 	.word	0x00000000
        /*0614*/ 	.short	0x010a
        /*0616*/ 	.byte	0x3f
	.zero		1


	//   ....[87]....
        /*0618*/ 	.word	0x000050b0
        /*061c*/ 	.word	0x00000003
        /*0620*/ 	.word	0x00000008
        /*0624*/ 	.short	0x010a
        /*0626*/ 	.byte	0x3f
	.zero		1


	//   ....[88]....
        /*0628*/ 	.word	0x00005180
        /*062c*/ 	.word	0x0000000e
        /*0630*/ 	.word	0x000000b0
        /*0634*/ 	.short	0x010a
        /*0636*/ 	.byte	0x3f
	.zero		1


	//   ....[89]....
        /*0638*/ 	.word	0x00005250
        /*063c*/ 	.word	0x00000007
        /*0640*/ 	.word	0x00000000
        /*0644*/ 	.short	0x010a
        /*0646*/ 	.byte	0x3f
	.zero		1


	//   ....[90]....
        /*0648*/ 	.word	0x000052a0
        /*064c*/ 	.word	0x00000009
        /*0650*/ 	.word	0x00000000
        /*0654*/ 	.short	0x010a
        /*0656*/ 	.byte	0x3f
	.zero		1


	//   ....[91]....
        /*0658*/ 	.word	0x000052f0
        /*065c*/ 	.word	0x00000006
        /*0660*/ 	.word	0x00000000
        /*0664*/ 	.short	0x010a
        /*0666*/ 	.byte	0x3f
	.zero		1


	//   ....[92]....
        /*0668*/ 	.word	0x00005340
        /*066c*/ 	.word	0x00000009
        /*0670*/ 	.word	0x00000000
        /*0674*/ 	.short	0x010a
        /*0676*/ 	.byte	0x3f
	.zero		1


	//   ....[93]....
        /*0678*/ 	.word	0x00005390
        /*067c*/ 	.word	0x00000006
        /*0680*/ 	.word	0x00000000
        /*0684*/ 	.short	0x010a
        /*0686*/ 	.byte	0x3f
	.zero		1


	//   ....[94]....
        /*0688*/ 	.word	0x000053e0
        /*068c*/ 	.word	0x00000009
        /*0690*/ 	.word	0x00000000
        /*0694*/ 	.short	0x010a
        /*0696*/ 	.byte	0x3f
	.zero		1


	//   ....[95]....
        /*0698*/ 	.word	0x00005430
        /*069c*/ 	.word	0x00000006
        /*06a0*/ 	.word	0x00000000
        /*06a4*/ 	.short	0x010a
        /*06a6*/ 	.byte	0x3f
	.zero		1


	//   ....[96]....
        /*06a8*/ 	.word	0x00005480
        /*06ac*/ 	.word	0x00000009
        /*06b0*/ 	.word	0x00000000
        /*06b4*/ 	.short	0x010a
        /*06b6*/ 	.byte	0x3f
	.zero		1


	//   ....[97]....
        /*06b8*/ 	.word	0x000054d0
        /*06bc*/ 	.word	0x00000006
        /*06c0*/ 	.word	0x00000000
        /*06c4*/ 	.short	0x010a
        /*06c6*/ 	.byte	0x3f
	.zero		1


	//   ....[98]....
        /*06c8*/ 	.word	0x00005520
        /*06cc*/ 	.word	0x00000009
        /*06d0*/ 	.word	0x00000000
        /*06d4*/ 	.short	0x010a
        /*06d6*/ 	.byte	0x3f
	.zero		1


	//   ....[99]....
        /*06d8*/ 	.word	0x00005570
        /*06dc*/ 	.word	0x00000006
        /*06e0*/ 	.word	0x00000000
        /*06e4*/ 	.short	0x010a
        /*06e6*/ 	.byte	0x3f
	.zero		1


	//   ....[100]....
        /*06e8*/ 	.word	0x000055c0
        /*06ec*/ 	.word	0x00000009
        /*06f0*/ 	.word	0x00000000
        /*06f4*/ 	.short	0x010a
        /*06f6*/ 	.byte	0x3f
	.zero		1


	//   ....[101]....
        /*06f8*/ 	.word	0x00005610
        /*06fc*/ 	.word	0x00000006
        /*0700*/ 	.word	0x00000000
        /*0704*/ 	.short	0x010a
        /*0706*/ 	.byte	0x3f
	.zero		1


	//   ....[102]....
        /*0708*/ 	.word	0x00005660
        /*070c*/ 	.word	0x00000009
        /*0710*/ 	.word	0x00000000
        /*0714*/ 	.short	0x010a
        /*0716*/ 	.byte	0x3f
	.zero		1


	//   ....[103]....
        /*0718*/ 	.word	0x000056b0
        /*071c*/ 	.word	0x00000006
        /*0720*/ 	.word	0x00000000
        /*0724*/ 	.short	0x010a
        /*0726*/ 	.byte	0x3f
	.zero		1


	//   ....[104]....
        /*0728*/ 	.word	0x00005700
        /*072c*/ 	.word	0x00000009
        /*0730*/ 	.word	0x00000000
        /*0734*/ 	.short	0x010a
        /*0736*/ 	.byte	0x3f
	.zero		1


	//   ....[105]....
        /*0738*/ 	.word	0x00005750
        /*073c*/ 	.word	0x00000006
        /*0740*/ 	.word	0x00000000
        /*0744*/ 	.short	0x010a
        /*0746*/ 	.byte	0x3f
	.zero		1


	//   ....[106]....
        /*0748*/ 	.word	0x000057a0
        /*074c*/ 	.word	0x00000009
        /*0750*/ 	.word	0x00000000
        /*0754*/ 	.short	0x010a
        /*0756*/ 	.byte	0x3f
	.zero		1


	//   ....[107]....
        /*0758*/ 	.word	0x000057f0
        /*075c*/ 	.word	0x00000006
        /*0760*/ 	.word	0x00000000
        /*0764*/ 	.short	0x010a
        /*0766*/ 	.byte	0x3f
	.zero		1


	//   ....[108]....
        /*0768*/ 	.word	0x00005840
        /*076c*/ 	.word	0x00000009
        /*0770*/ 	.word	0x00000000
        /*0774*/ 	.short	0x010a
        /*0776*/ 	.byte	0x3f
	.zero		1


	//   ....[109]....
        /*0778*/ 	.word	0x00005890
        /*077c*/ 	.word	0x00000006
        /*0780*/ 	.word	0x00000000
        /*0784*/ 	.short	0x010a
        /*0786*/ 	.byte	0x3f
	.zero		1


	//----- nvinfo : EIATTR_NUM_MBARRIERS
	.align		4
.L_35:
        /*0788*/ 	.byte	0x03, 0x38
        /*078a*/ 	.short	0x0032


	//----- nvinfo : EIATTR_EXIT_INSTR_OFFSETS
	.align		4
        /*078c*/ 	.byte	0x04, 0x1c
        /*078e*/ 	.short	(.L_37 - .L_36)


	//   ....[0]....
.L_36:
        /*0790*/ 	.word	0x00001680


	//   ....[1]....
        /*0794*/ 	.word	0x000016e0


	//   ....[2]....
        /*0798*/ 	.word	0x000034f0


	//   ....[3]....
        /*079c*/ 	.word	0x00003520


	//   ....[4]....
        /*07a0*/ 	.word	0x00004f80


	//----- nvinfo : EIATTR_MAX_THREADS
	.align		4
.L_37:
        /*07a4*/ 	.byte	0x04, 0x05
        /*07a6*/ 	.short	(.L_39 - .L_38)
.L_38:
        /*07a8*/ 	.word	0x00000180
        /*07ac*/ 	.word	0x00000001
        /*07b0*/ 	.word	0x00000001


	//----- nvinfo : EIATTR_CRS_STACK_SIZE
	.align		4
.L_39:
        /*07b4*/ 	.byte	0x04, 0x1e
        /*07b6*/ 	.short	(.L_41 - .L_40)
.L_40:
        /*07b8*/ 	.word	0x00000000


	//----- nvinfo : EIATTR_CBANK_PARAM_SIZE
	.align		4
.L_41:
        /*07bc*/ 	.byte	0x03, 0x19
        /*07be*/ 	.short	0x0470


	//----- nvinfo : EIATTR_PARAM_CBANK
	.align		4
        /*07c0*/ 	.byte	0x04, 0x0a
        /*07c2*/ 	.short	(.L_43 - .L_42)
	.align		4
.L_42:
        /*07c4*/ 	.word	index@(.nv.constant0._ZN7cutlass13device_kernelINS_4gemm6kernel13GemmUniversalIN4cute5tupleIJiiiiEEENS1_10collective13CollectiveMmaINS1_34MainloopSm90TmaGmmaWarpSpecializedILi22ENS5_IJNS4_1CILi2EEENSA_ILi1EEESC_EEENS1_32KernelTmaWarpSpecializedPingpongEEENS5_IJNSA_ILi64EEENSA_ILi16EEENSA_ILi128EEEEEEaNS5_IJlSC_lEEEaSK_NS4_8TiledMMAINS4_8MMA_AtomIJNS4_4SM904GMMA26MMA_64x16x32_S32S8S8_SS_TNEEEENS4_6LayoutINS5_IJSC_SC_SC_EEENS5_IJNSA_ILi0EEEST_ST_EEEEENS5_IJNS4_10UnderscoreESW_SW_EEEEENS4_13SM90_TMA_LOADENS4_14ComposedLayoutINS4_7SwizzleILi3ELi4ELi3EEENS4_18smem_ptr_flag_bitsILi8EEENSR_INS5_IJNSA_ILi8EEESI_EEENS5_IJSI_SC_EEEEEEEvNS4_8identityENS4_23SM90_TMA_LOAD_MULTICASTES19_vS1A_EENS_8epilogue10collective6detail29Sm90TmaWarpSpecializedAdapterINS1E_15DefaultEpilogueIaSK_SK_NS1D_6thread17LinearCombinationIaLi1EiiLNS1I_9ScaleType4KindE0ELNS_15FloatRoundStyleE2EaEENS1_15EpilogueDefaultEEEEEvvEEEEvNT_6ParamsE)
        /*07c8*/ 	.short	0x0210
        /*07ca*/ 	.short	0x0470


	//----- nvinfo : EIATTR_SW_WAR
	.align		4
.L_43:
        /*07cc*/ 	.byte	0x04, 0x36
        /*07ce*/ 	.short	(.L_45 - .L_44)
.L_44:
        /*07d0*/ 	.word	0x00000008
.L_45:


//--------------------- .nv.callgraph             --------------------------
	.section	.nv.callgraph,"",@"SHT_CUDA_CALLGRAPH"
	.align	4
	.sectionentsize	8
	.align		4
        /*0000*/ 	.word	0x00000000
	.align		4
        /*0004*/ 	.word	0xffffffff
	.align		4
        /*0008*/ 	.word	index@(_ZN7cutlass13device_kernelINS_4gemm6kernel13GemmUniversalIN4cute5tupleIJiiiiEEENS1_10collective13CollectiveMmaINS1_34MainloopSm90TmaGmmaWarpSpecializedILi22ENS5_IJNS4_1CILi2EEENSA_ILi1EEESC_EEENS1_32KernelTmaWarpSpecializedPingpongEEENS5_IJNSA_ILi64EEENSA_ILi16EEENSA_ILi128EEEEEEaNS5_IJlSC_lEEEaSK_NS4_8TiledMMAINS4_8MMA_AtomIJNS4_4SM904GMMA26MMA_64x16x32_S32S8S8_SS_TNEEEENS4_6LayoutINS5_IJSC_SC_SC_EEENS5_IJNSA_ILi0EEEST_ST_EEEEENS5_IJNS4_10UnderscoreESW_SW_EEEEENS4_13SM90_TMA_LOADENS4_14ComposedLayoutINS4_7SwizzleILi3ELi4ELi3EEENS4_18smem_ptr_flag_bitsILi8EEENSR_INS5_IJNSA_ILi8EEESI_EEENS5_IJSI_SC_EEEEEEEvNS4_8identityENS4_23SM90_TMA_LOAD_MULTICASTES19_vS1A_EENS_8epilogue10collective6detail29Sm90TmaWarpSpecializedAdapterINS1E_15DefaultEpilogueIaSK_SK_NS1D_6thread17LinearCombinationIaLi1EiiLNS1I_9ScaleType4KindE0ELNS_15FloatRoundStyleE2EaEENS1_15EpilogueDefaultEEEEEvvEEEEvNT_6ParamsE)
	.align		4
        /*000c*/ 	.word	index@(__assertfail)
	.align		4
        /*0010*/ 	.word	0x00000000
	.align		4
        /*0014*/ 	.word	0xfffffffe
	.align		4
        /*0018*/ 	.word	0x00000000
	.align		4
        /*001c*/ 	.word	0xfffffffd
	.align		4
        /*0020*/ 	.word	0x00000000
	.align		4
        /*0024*/ 	.word	0xfffffffc


//--------------------- .nv.constant4             --------------------------
	.section	.nv.constant4,"a",@progbits
	.align	8
	.align		8
.nv.constant4:
        /*0000*/ 	.dword	__assertfail
	.align		8
        /*0008*/ 	.dword	__unnamed_1
	.align		8
        /*0010*/ 	.dword	_ZN40_INTERNAL_648e4b09_4_k_cu_21b51b3c_108884cuda3std3__45__cpo5beginE
	.align		8
        /*0018*/ 	.dword	_ZN40_INTERNAL_648e4b09_4_k_cu_21b51b3c_108884cuda3std3__45__cpo3endE
	.align		8
        /*0020*/ 	.dword	_ZN40_INTERNAL_648e4b09_4_k_cu_21b51b3c_108884cuda3std3__45__cpo6cbeginE
	.align		8
        /*0028*/ 	.dword	_ZN40_INTERNAL_648e4b09_4_k_cu_21b51b3c_108884cuda3std3__45__cpo4cendE
	.align		8
        /*0030*/ 	.dword	_ZN40_INTERNAL_648e4b09_4_k_cu_21b51b3c_108884cuda3std3__442_GLOBAL__N__648e4b09_4_k_cu_21b51b3c_108886ignoreE
	.align		8
        /*0038*/ 	.dword	_ZN40_INTERNAL_648e4b09_4_k_cu_21b51b3c_108884cuda3std3__419piecewise_constructE
	.align		8
        /*0040*/ 	.dword	_ZN40_INTERNAL_648e4b09_4_k_cu_21b51b3c_108884cuda3std3__48in_placeE
	.align		8
        /*0048*/ 	.dword	_ZN40_INTERNAL_648e4b09_4_k_cu_21b51b3c_108884cuda3std6ranges3__45__cpo4swapE
	.align		8
        /*0050*/ 	.dword	_ZN40_INTERNAL_648e4b09_4_k_cu_21b51b3c_108884cuda3std6ranges3__45__cpo9iter_moveE
	.align		8
        /*0058*/ 	.dword	_ZN40_INTERNAL_648e4b09_4_k_cu_21b51b3c_108884cute7productE
	.align		8
        /*0060*/ 	.dword	_ZN40_INTERNAL_648e4b09_4_k_cu_21b51b3c_108884cute1_E
	.align		8
        /*0068*/ 	.dword	$str$22
	.align		8
        /*0070*/ 	.dword	$str$23


//--------------------- .text._ZN7cutlass13device_kernelINS_4gemm6kernel13GemmUniversalIN4cute5tupleIJiiiiEEENS1_10collective13CollectiveMmaINS1_34MainloopSm90TmaGmmaWarpSpecializedILi22ENS5_IJNS4_1CILi2EEENSA_ILi1EEESC_EEENS1_32KernelTmaWarpSpecializedPingpongEEENS5_IJNSA_ILi64EEENSA_ILi16EEENSA_ILi128EEEEEEaNS5_IJlSC_lEEEaSK_NS4_8TiledMMAINS4_8MMA_AtomIJNS4_4SM904GMMA26MMA_64x16x32_S32S8S8_SS_TNEEEENS4_6LayoutINS5_IJSC_SC_SC_EEENS5_IJNSA_ILi0EEEST_ST_EEEEENS5_IJNS4_10UnderscoreESW_SW_EEEEENS4_13SM90_TMA_LOADENS4_14ComposedLayoutINS4_7SwizzleILi3ELi4ELi3EEENS4_18smem_ptr_flag_bitsILi8EEENSR_INS5_IJNSA_ILi8EEESI_EEENS5_IJSI_SC_EEEEEEEvNS4_8identityENS4_23SM90_TMA_LOAD_MULTICASTES19_vS1A_EENS_8epilogue10collective6detail29Sm90TmaWarpSpecializedAdapterINS1E_15DefaultEpilogueIaSK_SK_NS1D_6thread17LinearCombinationIaLi1EiiLNS1I_9ScaleType4KindE0ELNS_15FloatRoundStyleE2EaEENS1_15EpilogueDefaultEEEEEvvEEEEvNT_6ParamsE --------------------------
	.section	.text._ZN7cutlass13device_kernelINS_4gemm6kernel13GemmUniversalIN4cute5tupleIJiiiiEEENS1_10collective13CollectiveMmaINS1_34MainloopSm90TmaGmmaWarpSpecializedILi22ENS5_IJNS4_1CILi2EEENSA_ILi1EEESC_EEENS1_32KernelTmaWarpSpecializedPingpongEEENS5_IJNSA_ILi64EEENSA_ILi16EEENSA_ILi128EEEEEEaNS5_IJlSC_lEEEaSK_NS4_8TiledMMAINS4_8MMA_AtomIJNS4_4SM904GMMA26MMA_64x16x32_S32S8S8_SS_TNEEEENS4_6LayoutINS5_IJSC_SC_SC_EEENS5_IJNSA_ILi0EEEST_ST_EEEEENS5_IJNS4_10UnderscoreESW_SW_EEEEENS4_13SM90_TMA_LOADENS4_14ComposedLayoutINS4_7SwizzleILi3ELi4ELi3EEENS4_18smem_ptr_flag_bitsILi8EEENSR_INS5_IJNSA_ILi8EEESI_EEENS5_IJSI_SC_EEEEEEEvNS4_8identityENS4_23SM90_TMA_LOAD_MULTICASTES19_vS1A_EENS_8epilogue10collective6detail29Sm90TmaWarpSpecializedAdapterINS1E_15DefaultEpilogueIaSK_SK_NS1D_6thread17LinearCombinationIaLi1EiiLNS1I_9ScaleType4KindE0ELNS_15FloatRoundStyleE2EaEENS1_15EpilogueDefaultEEEEEvvEEEEvNT_6ParamsE,"ax",@progbits
	.align	128
.text._ZN7cutlass13device_kernelINS_4gemm6kernel13GemmUniversalIN4cute5tupleIJiiiiEEENS1_10collective13CollectiveMmaINS1_34MainloopSm90TmaGmmaWarpSpecializedILi22ENS5_IJNS4_1CILi2EEENSA_ILi1EEESC_EEENS1_32KernelTmaWarpSpecializedPingpongEEENS5_IJNSA_ILi64EEENSA_ILi16EEENSA_ILi128EEEEEEaNS5_IJlSC_lEEEaSK_NS4_8TiledMMAINS4_8MMA_AtomIJNS4_4SM904GMMA26MMA_64x16x32_S32S8S8_SS_TNEEEENS4_6LayoutINS5_IJSC_SC_SC_EEENS5_IJNSA_ILi0EEEST_ST_EEEEENS5_IJNS4_10UnderscoreESW_SW_EEEEENS4_13SM90_TMA_LOADENS4_14ComposedLayoutINS4_7SwizzleILi3ELi4ELi3EEENS4_18smem_ptr_flag_bitsILi8EEENSR_INS5_IJNSA_ILi8EEESI_EEENS5_IJSI_SC_EEEEEEEvNS4_8identityENS4_23SM90_TMA_LOAD_MULTICASTES19_vS1A_EENS_8epilogue10collective6detail29Sm90TmaWarpSpecializedAdapterINS1E_15DefaultEpilogueIaSK_SK_NS1D_6thread17LinearCombinationIaLi1EiiLNS1I_9ScaleType4KindE0ELNS_15FloatRoundStyleE2EaEENS1_15EpilogueDefaultEEEEEvvEEEEvNT_6ParamsE:
        .type           _ZN7cutlass13device_kernelINS_4gemm6kernel13GemmUniversalIN4cute5tupleIJiiiiEEENS1_10collective13CollectiveMmaINS1_34MainloopSm90TmaGmmaWarpSpecializedILi22ENS5_IJNS4_1CILi2EEENSA_ILi1EEESC_EEENS1_32KernelTmaWarpSpecializedPingpongEEENS5_IJNSA_ILi64EEENSA_ILi16EEENSA_ILi128EEEEEEaNS5_IJlSC_lEEEaSK_NS4_8TiledMMAINS4_8MMA_AtomIJNS4_4SM904GMMA26MMA_64x16x32_S32S8S8_SS_TNEEEENS4_6LayoutINS5_IJSC_SC_SC_EEENS5_IJNSA_ILi0EEEST_ST_EEEEENS5_IJNS4_10UnderscoreESW_SW_EEEEENS4_13SM90_TMA_LOADENS4_14ComposedLayoutINS4_7SwizzleILi3ELi4ELi3EEENS4_18smem_ptr_flag_bitsILi8EEENSR_INS5_IJNSA_ILi8EEESI_EEENS5_IJSI_SC_EEEEEEEvNS4_8identityENS4_23SM90_TMA_LOAD_MULTICASTES19_vS1A_EENS_8epilogue10collective6detail29Sm90TmaWarpSpecializedAdapterINS1E_15DefaultEpilogueIaSK_SK_NS1D_6thread17LinearCombinationIaLi1EiiLNS1I_9ScaleType4KindE0ELNS_15FloatRoundStyleE2EaEENS1_15EpilogueDefaultEEEEEvvEEEEvNT_6ParamsE,@function
        .size           _ZN7cutlass13device_kernelINS_4gemm6kernel13GemmUniversalIN4cute5tupleIJiiiiEEENS1_10collective13CollectiveMmaINS1_34MainloopSm90TmaGmmaWarpSpecializedILi22ENS5_IJNS4_1CILi2EEENSA_ILi1EEESC_EEENS1_32KernelTmaWarpSpecializedPingpongEEENS5_IJNSA_ILi64EEENSA_ILi16EEENSA_ILi128EEEEEEaNS5_IJlSC_lEEEaSK_NS4_8TiledMMAINS4_8MMA_AtomIJNS4_4SM904GMMA26MMA_64x16x32_S32S8S8_SS_TNEEEENS4_6LayoutINS5_IJSC_SC_SC_EEENS5_IJNSA_ILi0EEEST_ST_EEEEENS5_IJNS4_10UnderscoreESW_SW_EEEEENS4_13SM90_TMA_LOADENS4_14ComposedLayoutINS4_7SwizzleILi3ELi4ELi3EEENS4_18smem_ptr_flag_bitsILi8EEENSR_INS5_IJNSA_ILi8EEESI_EEENS5_IJSI_SC_EEEEEEEvNS4_8identityENS4_23SM90_TMA_LOAD_MULTICASTES19_vS1A_EENS_8epilogue10collective6detail29Sm90TmaWarpSpecializedAdapterINS1E_15DefaultEpilogueIaSK_SK_NS1D_6thread17LinearCombinationIaLi1EiiLNS1I_9ScaleType4KindE0ELNS_15FloatRoundStyleE2EaEENS1_15EpilogueDefaultEEEEEvvEEEEvNT_6ParamsE,(.L_x_130 - _ZN7cutlass13device_kernelINS_4gemm6kernel13GemmUniversalIN4cute5tupleIJiiiiEEENS1_10collective13CollectiveMmaINS1_34MainloopSm90TmaGmmaWarpSpecializedILi22ENS5_IJNS4_1CILi2EEENSA_ILi1EEESC_EEENS1_32KernelTmaWarpSpecializedPingpongEEENS5_IJNSA_ILi64EEENSA_ILi16EEENSA_ILi128EEEEEEaNS5_IJlSC_lEEEaSK_NS4_8TiledMMAINS4_8MMA_AtomIJNS4_4SM904GMMA26MMA_64x16x32_S32S8S8_SS_TNEEEENS4_6LayoutINS5_IJSC_SC_SC_EEENS5_IJNSA_ILi0EEEST_ST_EEEEENS5_IJNS4_10UnderscoreESW_SW_EEEEENS4_13SM90_TMA_LOADENS4_14ComposedLayoutINS4_7SwizzleILi3ELi4ELi3EEENS4_18smem_ptr_flag_bitsILi8EEENSR_INS5_IJNSA_ILi8EEESI_EEENS5_IJSI_SC_EEEEEEEvNS4_8identityENS4_23SM90_TMA_LOAD_MULTICASTES19_vS1A_EENS_8epilogue10collective6detail29Sm90TmaWarpSpecializedAdapterINS1E_15DefaultEpilogueIaSK_SK_NS1D_6thread17LinearCombinationIaLi1EiiLNS1I_9ScaleType4KindE0ELNS_15FloatRoundStyleE2EaEENS1_15EpilogueDefaultEEEEEvvEEEEvNT_6ParamsE)
        .other          _ZN7cutlass13device_kernelINS_4gemm6kernel13GemmUniversalIN4cute5tupleIJiiiiEEENS1_10collective13CollectiveMmaINS1_34MainloopSm90TmaGmmaWarpSpecializedILi22ENS5_IJNS4_1CILi2EEENSA_ILi1EEESC_EEENS1_32KernelTmaWarpSpecializedPingpongEEENS5_IJNSA_ILi64EEENSA_ILi16EEENSA_ILi128EEEEEEaNS5_IJlSC_lEEEaSK_NS4_8TiledMMAINS4_8MMA_AtomIJNS4_4SM904GMMA26MMA_64x16x32_S32S8S8_SS_TNEEEENS4_6LayoutINS5_IJSC_SC_SC_EEENS5_IJNSA_ILi0EEEST_ST_EEEEENS5_IJNS4_10UnderscoreESW_SW_EEEEENS4_13SM90_TMA_LOADENS4_14ComposedLayoutINS4_7SwizzleILi3ELi4ELi3EEENS4_18smem_ptr_flag_bitsILi8EEENSR_INS5_IJNSA_ILi8EEESI_EEENS5_IJSI_SC_EEEEEEEvNS4_8identityENS4_23SM90_TMA_LOAD_MULTICASTES19_vS1A_EENS_8epilogue10collective6detail29Sm90TmaWarpSpecializedAdapterINS1E_15DefaultEpilogueIaSK_SK_NS1D_6thread17LinearCombinationIaLi1EiiLNS1I_9ScaleType4KindE0ELNS_15FloatRoundStyleE2EaEENS1_15EpilogueDefaultEEEEEvvEEEEvNT_6ParamsE,@"STO_CUDA_ENTRY STV_DEFAULT"
_ZN7cutlass13device_kernelINS_4gemm6kernel13GemmUniversalIN4cute5tupleIJiiiiEEENS1_10collective13CollectiveMmaINS1_34MainloopSm90TmaGmmaWarpSpecializedILi22ENS5_IJNS4_1CILi2EEENSA_ILi1EEESC_EEENS1_32KernelTmaWarpSpecializedPingpongEEENS5_IJNSA_ILi64EEENSA_ILi16EEENSA_ILi128EEEEEEaNS5_IJlSC_lEEEaSK_NS4_8TiledMMAINS4_8MMA_AtomIJNS4_4SM904GMMA26MMA_64x16x32_S32S8S8_SS_TNEEEENS4_6LayoutINS5_IJSC_SC_SC_EEENS5_IJNSA_ILi0EEEST_ST_EEEEENS5_IJNS4_10UnderscoreESW_SW_EEEEENS4_13SM90_TMA_LOADENS4_14ComposedLayoutINS4_7SwizzleILi3ELi4ELi3EEENS4_18smem_ptr_flag_bitsILi8EEENSR_INS5_IJNSA_ILi8EEESI_EEENS5_IJSI_SC_EEEEEEEvNS4_8identityENS4_23SM90_TMA_LOAD_MULTICASTES19_vS1A_EENS_8epilogue10collective6detail29Sm90TmaWarpSpecializedAdapterINS1E_15DefaultEpilogueIaSK_SK_NS1D_6thread17LinearCombinationIaLi1EiiLNS1I_9ScaleType4KindE0ELNS_15FloatRoundStyleE2EaEENS1_15EpilogueDefaultEEEEEvvEEEEvNT_6ParamsE:
[----:B------:R-:W0:Y:S01]  /*0000*/  LDC R1, c[0x0][0x28] ;  /* 0x00000a00ff017b82 */ /* 0x000e220000000800 */
[----:B------:R-:W1:Y:S01]  /*0010*/  S2R R4, SR_TID.X ;  /* 0x0000000000047919 */ /* 0x000e620000002100 */
[----:B------:R-:W-:Y:S01]  /*0020*/  ELECT P0, URZ, PT ;  /* 0x00000000003f782f */ /* 0x000fe20003800000 */
[----:B------:R-:W-:Y:S01]  /*0030*/  BSSY B0, `(.L_x_0) ;  /* 0x000000f000007945 */ /* 0x000fe20003800000 */
[--C-:B-1----:R-:W-:Y:S02]  /*0040*/  SHF.R.U32.HI R2, RZ, 0x5, R4.reuse ;  /* 0x00000005ff027819 */ /* 0x102fe40000011604 */
[----:B------:R-:W-:-:S03]  /*0050*/  SHF.R.U32.HI R7, RZ, 0x7, R4 ;  /* 0x00000007ff077819 */ /* 0x000fc60000011604 */
[----:B------:R-:W1:Y:S04]  /*0060*/  SHFL.IDX PT, R5, R2, RZ, 0x1f ;  /* 0x00001fff02057589 */ /* 0x000e6800000e0000 */
[----:B------:R2:W3:Y:S01]  /*0070*/  SHFL.IDX PT, R10, R7, RZ, 0x1f ;  /* 0x00001fff070a7589 */ /* 0x0004e200000e0000 */
[----:B-1----:R-:W-:-:S13]  /*0080*/  ISETP.NE.OR P0, PT, R5, RZ, !P0 ;  /* 0x000000ff0500720c */ /* 0x002fda0004705670 */
[----:B0-23--:R-:W-:Y:S05]  /*0090*/  @P0 BRA `(.L_x_1) ;  /* 0x0000000000200947 */ /* 0x00dfea0003800000 */
[----:B------:R-:W-:Y:S02]  /*00a0*/  ULDC.64 UR4, c[0x0][0x198] ;  /* 0x0000660000047ab9 */ /* 0x000fe40000000a00 */
[----:B------:R-:W-:Y:S02]  /*00b0*/  UIADD3 UR6, UP0, UR4, 0xf0, URZ ;  /* 0x000000f004067890 */ /* 0x000fe4000ff1e03f */
[----:B------:R-:W-:Y:S02]  /*00c0*/  UIADD3 UR4, UP1, UR4, 0x1f0, URZ ;  /* 0x000001f004047890 */ /* 0x000fe4000ff3e03f */
[----:B------:R-:W-:Y:S02]  /*00d0*/  UIADD3.X UR7, URZ, UR5, URZ, UP0, !UPT ;  /* 0x000000053f077290 */ /* 0x000fe400087fe43f */
[----:B------:R-:W-:-:S07]  /*00e0*/  UIADD3.X UR5, URZ, UR5, URZ, UP1, !UPT ;  /* 0x000000053f057290 */ /* 0x000fce0008ffe43f */
[----:B------:R0:W-:Y:S02]  /*00f0*/  UTMACCTL.PF [UR6] ;  /* 0x00000000060079b9 */ /* 0x0001e40008040000 */
[----:B------:R0:W-:Y:S02]  /*0100*/  UTMACCTL.PF [UR4] ;  /* 0x00000000040079b9 */ /* 0x0001e40008040000 */
[----:B0-----:R-:W-:Y:S01]  /*0110*/  NOP ;  /* 0x0000000000007918 */ /* 0x001fe20000000000 */
.L_x_1:
[----:B------:R-:W-:Y:S05]  /*0120*/  BSYNC B0 ;  /* 0x0000000000007941 */ /* 0x000fea0003800000 */
.L_x_0:
[----:B------:R-:W0:Y:S02]  /*0130*/  SHFL.IDX PT, R8, R2, RZ, 0x1f ;  /* 0x00001fff02087589 */ /* 0x000e2400000e0000 */
[----:B0-----:R-:W-:-:S13]  /*0140*/  ISETP.NE.AND P0, PT, R8, RZ, PT ;  /* 0x000000ff0800720c */ /* 0x001fda0003f05270 */
[----:B------:R-:W-:Y:S05]  /*0150*/  @P0 BRA `(.L_x_2) ;  /* 0x0000000000f40947 */ /* 0x000fea0003800000 */
[----:B------:R-:W-:Y:S01]  /*0160*/  ELECT P0, URZ, PT ;  /* 0x00000000003f782f */ /* 0x000fe20003800000 */
[----:B------:R-:W-:-:S12]  /*0170*/  BSSY B0, `(.L_x_2) ;  /* 0x000003b000007945 */ /* 0x000fd80003800000 */
[----:B------:R-:W-:Y:S05]  /*0180*/  @!P0 BRA `(.L_x_3) ;  /* 0x0000000000e48947 */ /* 0x000fea0003800000 */
[----:B------:R-:W0:Y:S01]  /*0190*/  S2UR UR8, SR_CgaCtaId ;  /* 0x00000000000879c3 */ /* 0x000e220000008800 */
[----:B------:R-:W-:Y:S01]  /*01a0*/  UMOV UR4, 0x400 ;  /* 0x0000040000047882 */ /* 0x000fe20000000000 */
[----:B------:R-:W-:Y:S01]  /*01b0*/  UMOV UR5, 0x1 ;  /* 0x0000000100057882 */ /* 0x000fe20000000000 */
[----:B------:R-:W-:Y:S02]  /*01c0*/  UMOV UR6, 0x2 ;  /* 0x0000000200067882 */ /* 0x000fe40000000000 */
[----:B------:R-:W-:-:S04]  /*01d0*/  UIADD3 UR6, -UR6, 0x100000, URZ ;  /* 0x0010000006067890 */ /* 0x000fc8000fffe13f */
[----:B------:R-:W-:Y:S02]  /*01e0*/  USHF.L.U32 UR7, UR6, 0xb, URZ ;  /* 0x0000000b06077899 */ /* 0x000fe4000800063f */
[----:B------:R-:W-:Y:S02]  /*01f0*/  USHF.L.U32 UR6, UR6, 0x1, URZ ;  /* 0x0000000106067899 */ /* 0x000fe4000800063f */
[----:B0-----:R-:W-:Y:S02]  /*0200*/  ULEA UR8, UR8, UR4, 0x18 ;  /* 0x0000000408087291 */ /* 0x001fe4000f8ec03f */
[----:B------:R-:W-:-:S04]  /*0210*/  UIADD3 UR4, -UR5, 0x100000, URZ ;  /* 0x0010000005047890 */ /* 0x000fc8000fffe13f */
[----:B------:R-:W-:Y:S02]  /*0220*/  USHF.L.U32 UR5, UR4, 0xb, URZ ;  /* 0x0000000b04057899 */ /* 0x000fe4000800063f */
[----:B------:R-:W-:Y:S01]  /*0230*/  USHF.L.U32 UR4, UR4, 0x1, URZ ;  /* 0x0000000104047899 */ /* 0x000fe2000800063f */
[----:B------:R-:W0:Y:S11]  /*0240*/  FENCE.VIEW.ASYNC.S ;  /* 0x00000000000073c6 */ /* 0x000e360000000000 */
[----:B0-----:R0:W1:Y:S01]  /*0250*/  SYNCS.EXCH.64 URZ, [UR8], UR4 ;  /* 0x00000004083f75b2 */ /* 0x0010620008000100 */
[----:B------:R0:W2:Y:S01]  /*0260*/  SYNCS.EXCH.64 URZ, [UR8+0xb0], UR6 ;  /* 0x0000b006083f75b2 */ /* 0x0000a20008000100 */
[----:B------:R0:W3:Y:S01]  /*0270*/  SYNCS.EXCH.64 URZ, [UR8+0x8], UR4 ;  /* 0x00000804083f75b2 */ /* 0x0000e20008000100 */
[----:B------:R0:W4:Y:S01]  /*0280*/  SYNCS.EXCH.64 URZ, [UR8+0xb8], UR6 ;  /* 0x0000b806083f75b2 */ /* 0x0001220008000100 */
[----:B------:R0:W0:Y:S01]  /*0290*/  SYNCS.EXCH.64 URZ, [UR8+0x10], UR4 ;  /* 0x00001004083f75b2 */ /* 0x0000220008000100 */
        /* <DEDUP_REMOVED lines=39> */
[----:B-1234-:R-:W-:Y:S01]  /*0510*/  NOP ;  /* 0x0000000000007918 */ /* 0x01efe20000000000 */
.L_x_3:
[----:B0-----:R-:W-:Y:S05]  /*0520*/  BSYNC B0 ;  /* 0x0000000000007941 */ /* 0x001fea0003800000 */
.L_x_2:
[----:B------:R-:W0:Y:S01]  /*0530*/  S2UR UR12, SR_CTAID.X ;  /* 0x00000000000c79c3 */ /* 0x000e220000002500 */
[----:B------:R-:W1:Y:S01]  /*0540*/  SHFL.IDX PT, R9, R2, RZ, 0x1f ;  /* 0x00001fff02097589 */ /* 0x000e6200000e0000 */
[----:B------:R-:W-:Y:S02]  /*0550*/  SHF.R.S32.HI R3, RZ, 0x1f, R4 ;  /* 0x0000001fff037819 */ /* 0x000fe40000011404 */
[----:B------:R-:W-:Y:S01]  /*0560*/  ELECT P0, URZ, PT ;  /* 0x00000000003f782f */ /* 0x000fe20003800000 */
[----:B------:R-:W-:Y:S01]  /*0570*/  NOP ;  /* 0x0000000000007918 */ /* 0x000fe20000000000 */
[----:B------:R2:W3:Y:S01]  /*0580*/  SHFL.IDX PT, R12, R2, RZ, 0x1f ;  /* 0x00001fff020c7589 */ /* 0x0004e200000e0000 */
[----:B------:R-:W-:Y:S01]  /*0590*/  LEA.HI R3, R3, R4, RZ, 0x7 ;  /* 0x0000000403037211 */ /* 0x000fe200078f38ff */
[----:B------:R-:W-:Y:S01]  /*05a0*/  ULDC UR4, c[0x0][0x150] ;  /* 0x0000540000047ab9 */ /* 0x000fe20000000800 */
[----:B------:R-:W-:Y:S01]  /*05b0*/  ELECT P1, URZ, PT ;  /* 0x00000000003f782f */ /* 0x000fe20003820000 */
[----:B------:R-:W4:Y:S01]  /*05c0*/  S2R R6, SR_CTAID.Y ;  /* 0x0000000000067919 */ /* 0x000f220000002600 */
[----:B------:R-:W-:Y:S01]  /*05d0*/  LOP3.LUT R3, R3, 0xffffff80, RZ, 0xc0, !PT ;  /* 0xffffff8003037812 */ /* 0x000fe200078ec0ff */
[----:B------:R-:W5:Y:S01]  /*05e0*/  LDC R15, c[0x0][0x144] ;  /* 0x00005100ff0f7b82 */ /* 0x000f620000000800 */
[----:B------:R-:W-:Y:S01]  /*05f0*/  UMOV UR11, 0x80 ;  /* 0x00000080000b7882 */ /* 0x000fe20000000000 */
[----:B------:R-:W5:Y:S01]  /*0600*/  SHFL.IDX PT, R17, R7, RZ, 0x1f ;  /* 0x00001fff07117589 */ /* 0x000f6200000e0000 */
[----:B------:R-:W-:Y:S01]  /*0610*/  NOP ;  /* 0x0000000000007918 */ /* 0x000fe20000000000 */
[----:B------:R-:W-:Y:S01]  /*0620*/  IMAD.IADD R3, R4, 0x1, -R3 ;  /* 0x0000000104037824 */ /* 0x000fe200078e0a03 */
[C---:B------:R-:W-:Y:S01]  /*0630*/  ISETP.NE.AND P4, PT, R10.reuse, RZ, PT ;  /* 0x000000ff0a00720c */ /* 0x040fe20003f85270 */
[----:B------:R-:W-:-:S02]  /*0640*/  VIADD R39, R10, 0xffffffff ;  /* 0xffffffff0a277836 */ /* 0x000fc40000000000 */
[----:B------:R-:W4:Y:S01]  /*0650*/  LDC R16, c[0x0][0x140] ;  /* 0x00005000ff107b82 */ /* 0x000f220000000800 */
[----:B------:R-:W-:Y:S01]  /*0660*/  SHF.R.S32.HI R0, RZ, 0x1f, R3 ;  /* 0x0000001fff007819 */ /* 0x000fe20000011403 */
[----:B------:R-:W-:Y:S01]  /*0670*/  IMAD.MOV.U32 R34, RZ, RZ, 0x1 ;  /* 0x00000001ff227424 */ /* 0x000fe200078e00ff */
[----:B------:R-:W-:Y:S02]  /*0680*/  ISETP.GE.U32.AND P6, PT, R39, 0x2, PT ;  /* 0x000000022700780c */ /* 0x000fe40003fc6070 */
[----:B0-----:R-:W-:Y:S02]  /*0690*/  I2FP.F32.U32 R13, UR12 ;  /* 0x0000000c000d7c45 */ /* 0x001fe40008201000 */
[----:B-1----:R-:W-:Y:S02]  /*06a0*/  ISETP.NE.OR P0, PT, R9, RZ, !P0 ;  /* 0x000000ff0900720c */ /* 0x002fe40004705670 */
[----:B------:R-:W-:Y:S01]  /*06b0*/  LEA.HI R9, R0, R3, RZ, 0x3 ;  /* 0x0000000300097211 */ /* 0x000fe200078f18ff */
[----:B------:R-:W-:Y:S01]  /*06c0*/  FMUL R14, R13, UR4 ;  /* 0x000000040d0e7c20 */ /* 0x000fe20008400000 */
[----:B------:R-:W-:Y:S01]  /*06d0*/  SHF.R.S32.HI R13, RZ, 0x1f, R8 ;  /* 0x0000001fff0d7819 */ /* 0x000fe20000011408 */
[----:B------:R-:W-:Y:S01]  /*06e0*/  ULDC UR4, c[0x0][0x154] ;  /* 0x0000550000047ab9 */ /* 0x000fe20000000800 */
[----:B------:R-:W-:-:S02]  /*06f0*/  SHF.R.S32.HI R11, RZ, 0x3, R9 ;  /* 0x00000003ff0b7819 */ /* 0x000fc40000011409 */
[----:B--2---:R-:W-:Y:S01]  /*0700*/  SHF.R.S32.HI R2, RZ, 0x1f, R9 ;  /* 0x0000001fff027819 */ /* 0x004fe20000011409 */
[----:B------:R-:W0:Y:S01]  /*0710*/  F2I.U32.TRUNC.NTZ R14, R14 ;  /* 0x0000000e000e7305 */ /* 0x000e22000020f000 */
[----:B------:R-:W-:Y:S02]  /*0720*/  LEA.HI R13, R13, R8, RZ, 0x2 ;  /* 0x000000080d0d7211 */ /* 0x000fe400078f10ff */
[----:B------:R-:W-:Y:S01]  /*0730*/  LEA.HI R9, R2, R11, RZ, 0x2 ;  /* 0x0000000b02097211 */ /* 0x000fe200078f10ff */
[----:B------:R-:W-:Y:S01]  /*0740*/  VOTEU.ALL UP1, P0 ;  /* 0x00000000003f7886 */ /* 0x000fe20000020000 */
[----:B---3--:R-:W-:Y:S01]  /*0750*/  ISETP.NE.OR P1, PT, R12, RZ, !P1 ;  /* 0x000000ff0c00720c */ /* 0x008fe20004f25670 */
[----:B------:R-:W-:Y:S01]  /*0760*/  VOTEU.ALL UP0, P0 ;  /* 0x00000000003f7886 */ /* 0x000fe20000000000 */
[----:B------:R-:W-:Y:S02]  /*0770*/  SHF.R.S32.HI R2, RZ, 0x1f, R5 ;  /* 0x0000001fff027819 */ /* 0x000fe40000011405 */
[----:B------:R-:W-:Y:S01]  /*0780*/  LOP3.LUT R12, R9, 0xfffffffc, RZ, 0xc0, !PT ;  /* 0xfffffffc090c7812 */ /* 0x000fe200078ec0ff */
[----:B------:R-:W1:Y:S01]  /*0790*/  @!UP1 S2UR UR7, SR_CgaCtaId ;  /* 0x00000000000799c3 */ /* 0x000e620000008800 */
[----:B------:R-:W-:Y:S01]  /*07a0*/  LOP3.LUT R13, R13, 0x3ffffffc, RZ, 0xc0, !PT ;  /* 0x3ffffffc0d0d7812 */ /* 0x000fe200078ec0ff */
[----:B------:R-:W-:Y:S01]  /*07b0*/  @!UP1 UMOV UR6, 0x400 ;  /* 0x0000040000069882 */ /* 0x000fe20000000000 */
[----:B------:R-:W-:Y:S01]  /*07c0*/  LEA.HI R2, R2, R5, RZ, 0x2 ;  /* 0x0000000502027211 */ /* 0x000fe200078f10ff */
[----:B------:R-:W-:Y:S01]  /*07d0*/  IMAD.IADD R12, R11, 0x1, -R12 ;  /* 0x000000010b0c7824 */ /* 0x000fe200078e0a0c */
[----:B----4-:R-:W-:Y:S01]  /*07e0*/  ISETP.EQ.U32.AND P2, PT, R16, 0x1, PT ;  /* 0x000000011000780c */ /* 0x010fe20003f42070 */
[----:B------:R-:W-:Y:S01]  /*07f0*/  IMAD.IADD R13, R8, 0x1, -R13 ;  /* 0x00000001080d7824 */ /* 0x000fe200078e0a0d */
[----:B------:R-:W-:Y:S01]  /*0800*/  LOP3.LUT R2, R2, 0xfffffffc, RZ, 0xc0, !PT ;  /* 0xfffffffc02027812 */ /* 0x000fe200078ec0ff */
[----:B------:R-:W-:Y:S01]  /*0810*/  VOTEU.ALL UP2, P1 ;  /* 0x00000000003f7886 */ /* 0x000fe20000840000 */
[----:B------:R-:W-:Y:S01]  /*0820*/  I2FP.F32.U32 R8, R6 ;  /* 0x0000000600087245 */ /* 0x000fe20000201000 */
[----:B------:R-:W-:Y:S01]  /*0830*/  IMAD R12, R13, 0x4, R12 ;  /* 0x000000040d0c7824 */ /* 0x000fe200078e020c */
[----:B------:R-:W-:Y:S01]  /*0840*/  VOTEU.ALL UP3, P1 ;  /* 0x00000000003f7886 */ /* 0x000fe20000860000 */
[----:B------:R-:W-:Y:S01]  /*0850*/  IMAD.IADD R5, R5, 0x1, -R2 ;  /* 0x0000000105057824 */ /* 0x000fe200078e0a02 */
[----:B------:R-:W2:Y:S01]  /*0860*/  @!UP2 S2UR UR10, SR_CgaCtaId ;  /* 0x00000000000aa9c3 */ /* 0x000ea20000008800 */
[----:B0-----:R-:W-:Y:S01]  /*0870*/  IMAD.MOV R14, RZ, RZ, -R14 ;  /* 0x000000ffff0e7224 */ /* 0x001fe200078e0a0e */
[----:B------:R-:W-:Y:S01]  /*0880*/  LEA.HI R2, R12, R12, RZ, 0x1 ;  /* 0x0000000c0c027211 */ /* 0x000fe200078f08ff */
[----:B------:R-:W-:Y:S01]  /*0890*/  FMUL R8, R8, UR4 ;  /* 0x0000000408087c20 */ /* 0x000fe20008400000 */
[----:B------:R-:W-:Y:S01]  /*08a0*/  IMAD.SHL.U32 R33, R12, 0x4, RZ ;  /* 0x000000040c217824 */ /* 0x000fe200078e00ff */
[----:B------:R-:W-:Y:S01]  /*08b0*/  UMOV UR4, 0x20 ;  /* 0x0000002000047882 */ /* 0x000fe20000000000 */
[----:B------:R-:W-:Y:S01]  /*08c0*/  LOP3.LUT R9, R2, 0xfffffffe, RZ, 0xc0, !PT ;  /* 0xfffffffe02097812 */ /* 0x000fe200078ec0ff */
[----:B-----5:R-:W-:Y:S01]  /*08d0*/  IMAD R20, R15, R14, UR12 ;  /* 0x0000000c0f147e24 */ /* 0x020fe2000f8e020e */
[----:B------:R-:W-:-:S04]  /*08e0*/  @!UP1 UIADD3 UR4, -UR4, 0x100000, URZ ;  /* 0x0010000004049890 */ /* 0x000fc8000fffe13f */
[----:B------:R-:W-:Y:S02]  /*08f0*/  @!UP1 USHF.L.U32 UR5, UR4, 0xb, URZ ;  /* 0x0000000b04059899 */ /* 0x000fe4000800063f */
[----:B------:R-:W-:Y:S01]  /*0900*/  @!UP1 USHF.L.U32 UR4, UR4, 0x1, URZ ;  /* 0x0000000104049899 */ /* 0x000fe2000800063f */
[----:B------:R-:W0:Y:S01]  /*0910*/  LDC R15, c[0x0][0x148] ;  /* 0x00005200ff0f7b82 */ /* 0x000e220000000800 */
[----:B------:R-:W3:Y:S01]  /*0920*/  F2I.U32.TRUNC.NTZ R8, R8 ;  /* 0x0000000800087305 */ /* 0x000ee2000020f000 */
[C---:B------:R-:W-:Y:S01]  /*0930*/  IMAD.IADD R9, R12.reuse, 0x1, -R9 ;  /* 0x000000010c097824 */ /* 0x040fe200078e0a09 */
[----:B-1----:R-:W-:Y:S01]  /*0940*/  @!UP1 ULEA UR8, UR7, UR6, 0x18 ;  /* 0x0000000607089291 */ /* 0x002fe2000f8ec03f */
[----:B------:R-:W-:Y:S01]  /*0950*/  LOP3.LUT R33, R12, 0xc, R33, 0x78, !PT ;  /* 0x0000000c0c217812 */ /* 0x000fe200078e7821 */
[----:B------:R-:W-:Y:S01]  /*0960*/  @!UP2 UMOV UR9, 0x400 ;  /* 0x000004000009a882 */ /* 0x000fe20000000000 */
[----:B------:R-:W-:-:S04]  /*0970*/  @!UP2 UIADD3 UR6, -UR11, 0x100000, URZ ;  /* 0x001000000b06a890 */ /* 0x000fc8000fffe13f */
[----:B------:R-:W-:Y:S02]  /*0980*/  @!UP2 USHF.L.U32 UR7, UR6, 0xb, URZ ;  /* 0x0000000b0607a899 */ /* 0x000fe4000800063f */
[----:B------:R-:W-:Y:S01]  /*0990*/  @!UP2 USHF.L.U32 UR6, UR6, 0x1, URZ ;  /* 0x000000010606a899 */ /* 0x000fe2000800063f */
[----:B------:R-:W-:Y:S01]  /*09a0*/  ISETP.NE.AND P3, PT, R9, R20, PT ;  /* 0x000000140900720c */ /* 0x000fe20003f65270 */
[----:B------:R-:W-:Y:S01]  /*09b0*/  VOTEU.ALL UP4, P1 ;  /* 0x00000000003f7886 */ /* 0x000fe20000880000 */
[----:B------:R-:W-:Y:S01]  /*09c0*/  VOTEU.ALL UP5, P1 ;  /* 0x00000000003f7886 */ /* 0x000fe200008a0000 */
[----:B------:R-:W-:Y:S01]  /*09d0*/  VOTEU.ALL UP1, P0 ;  /* 0x00000000003f7886 */ /* 0x000fe20000020000 */
[----:B------:R-:W-:Y:S02]  /*09e0*/  LOP3.LUT P0, RZ, R3, 0x7, RZ, 0xc0, !PT ;  /* 0x0000000703ff7812 */ /* 0x000fe4000780c0ff */
[----:B------:R-:W-:Y:S01]  /*09f0*/  R2UR UR45, R17 ;  /* 0x00000000112d72ca */ /* 0x000fe200000e0000 */
[----:B--2---:R-:W-:Y:S01]  /*0a00*/  @!UP2 ULEA UR9, UR10, UR9, 0x18 ;  /* 0x000000090a09a291 */ /* 0x004fe2000f8ec03f */
[----:B---3--:R-:W-:Y:S01]  /*0a10*/  IMAD.MOV R24, RZ, RZ, -R8 ;  /* 0x000000ffff187224 */ /* 0x008fe200078e0a08 */
[----:B------:R-:W-:Y:S01]  /*0a20*/  VOTEU.ALL UP2, P1 ;  /* 0x00000000003f7886 */ /* 0x000fe20000840000 */
[----:B------:R-:W-:Y:S01]  /*0a30*/  ISETP.NE.AND P1, PT, R5, 0x3, PT ;  /* 0x000000030500780c */ /* 0x000fe20003f25270 */
[----:B------:R-:W1:Y:S02]  /*0a40*/  FENCE.VIEW.ASYNC.S ;  /* 0x00000000000073c6 */ /* 0x000e640000000000 */
[----:B-1----:R1:W2:Y:S01]  /*0a50*/  @!UP0 SYNCS.EXCH.64 URZ, [UR8+0x190], UR4 ;  /* 0x00019004083f85b2 */ /* 0x0022a20008000100 */
[----:B------:R-:W-:-:S02]  /*0a60*/  @P3 LEA.HI R2, R33, R33, RZ, 0x1 ;  /* 0x0000002121023211 */ /* 0x000fc400078f08ff */
[----:B------:R-:W-:Y:S01]  /*0a70*/  ISETP.EQ.OR P1, PT, R5, RZ, !P1 ;  /* 0x000000ff0500720c */ /* 0x000fe20004f22670 */
[----:B0-----:R-:W-:Y:S01]  /*0a80*/  IMAD R9, R15, R24, R6 ;  /* 0x000000180f097224 */ /* 0x001fe200078e0206 */
[----:B------:R-:W-:Y:S02]  /*0a90*/  @P3 SHF.R.S32.HI R2, RZ, 0x1, R2 ;  /* 0x00000001ff023819 */ /* 0x000fe40000011402 */
[----:B------:R-:W-:Y:S02]  /*0aa0*/  ISETP.LT.U32.AND P0, PT, R33, 0x2, !P0 ;  /* 0x000000022100780c */ /* 0x000fe40004701070 */
[----:B------:R-:W-:Y:S02]  /*0ab0*/  @P3 ISETP.NE.AND P5, PT, R2, R9, PT ;  /* 0x000000090200320c */ /* 0x000fe40003fa5270 */
[----:B------:R-:W-:Y:S02]  /*0ac0*/  ISETP.EQ.AND P1, PT, R10, RZ, P1 ;  /* 0x000000ff0a00720c */ /* 0x000fe40000f22270 */
[----:B------:R-:W-:Y:S01]  /*0ad0*/  SEL R9, RZ, 0x1, !P0 ;  /* 0x00000001ff097807 */ /* 0x000fe20004000000 */
[----:B------:R1:W0:Y:S01]  /*0ae0*/  @!UP1 SYNCS.EXCH.64 URZ, [UR8+0x198], UR4 ;  /* 0x00019804083f95b2 */ /* 0x0002220008000100 */
[----:B------:R-:W-:Y:S01]  /*0af0*/  NOP ;  /* 0x0000000000007918 */ /* 0x000fe20000000000 */
[----:B------:R-:W-:-:S02]  /*0b00*/  @P3 SEL R34, RZ, 0x1, P5 ;  /* 0x00000001ff223807 */ /* 0x000fc40002800000 */
[----:B------:R-:W-:Y:S02]  /*0b10*/  SEL R16, RZ, 0x1, !P1 ;  /* 0x00000001ff107807 */ /* 0x000fe40004800000 */
[----:B------:R-:W-:Y:S02]  /*0b20*/  LOP3.LUT R34, R34, R9, RZ, 0xc0, !PT ;  /* 0x0000000922227212 */ /* 0x000fe400078ec0ff */
[----:B------:R-:W-:Y:S01]  /*0b30*/  SEL R16, R16, 0x2, P6 ;  /* 0x0000000210107807 */ /* 0x000fe20003000000 */
[----:B------:R1:W3:Y:S01]  /*0b40*/  @!UP2 SYNCS.EXCH.64 URZ, [UR9+0x170], UR6 ;  /* 0x00017006093fa5b2 */ /* 0x0002e20008000100 */
[----:B------:R1:W4:Y:S01]  /*0b50*/  @!UP3 SYNCS.EXCH.64 URZ, [UR9+0x178], UR6 ;  /* 0x00017806093fb5b2 */ /* 0x0003220008000100 */
[----:B------:R1:W0:Y:S01]  /*0b60*/  @!UP4 SYNCS.EXCH.64 URZ, [UR9+0x180], UR6 ;  /* 0x00018006093fc5b2 */ /* 0x0002220008000100 */
[----:B------:R1:W0:Y:S01]  /*0b70*/  @!UP5 SYNCS.EXCH.64 URZ, [UR9+0x188], UR6 ;  /* 0x00018806093fd5b2 */ /* 0x0002220008000100 */
[----:B------:R-:W-:Y:S01]  /*0b80*/  NOP ;  /* 0x0000000000007918 */ /* 0x000fe20000000000 */
[----:B-12---:R-:W-:Y:S05]  /*0b90*/  @!P2 BRA `(.L_x_4) ;  /* 0x000000000008a947 */ /* 0x006fea0003800000 */
[----:B0--34-:R-:W-:Y:S01]  /*0ba0*/  UCGABAR_ARV ;  /* 0x00000000000079c7 */ /* 0x019fe20008000000 */
[----:B------:R-:W-:Y:S05]  /*0bb0*/  BRA `(.L_x_5) ;  /* 0x0000000000047947 */ /* 0x000fea0003800000 */
.L_x_4:
[----:B0--34-:R-:W-:Y:S01]  /*0bc0*/  NOP ;  /* 0x0000000000007918 */ /* 0x019fe20000000000 */
.L_x_5:
[----:B------:R-:W-:Y:S01]  /*0bd0*/  ULDC.64 UR4, c[0x0][0x598] ;  /* 0x0001660000047ab9 */ /* 0x000fe20000000a00 */
[----:B------:R-:W-:Y:S01]  /*0be0*/  ULDC.64 UR50, c[0x0][0x208] ;  /* 0x0000820000327ab9 */ /* 0x000fe20000000a00 */
[----:B------:R-:W-:-:S04]  /*0bf0*/  ISETP.NE.U32.AND P0, PT, RZ, UR4, PT ;  /* 0x00000004ff007c0c */ /* 0x000fc8000bf05070 */
[----:B------:R-:W-:-:S13]  /*0c00*/  ISETP.NE.AND.EX P0, PT, RZ, UR5, PT, P0 ;  /* 0x00000005ff007c0c */ /* 0x000fda000bf05300 */
[----:B------:R-:W-:Y:S05]  /*0c10*/  @!P0 BRA `(.L_x_6) ;  /* 0x00000000001c8947 */ /* 0x000fea0003800000 */
[----:B------:R-:W0:Y:S02]  /*0c20*/  LDC.64 R8, c[0x0][0x598] ;  /* 0x00016600ff087b82 */ /* 0x000e240000000a00 */
[----:B0-----:R-:W2:Y:S02]  /*0c30*/  LDG.E.64 R8, desc[UR50][R8.64] ;  /* 0x0000003208087981 */ /* 0x001ea4000c1e1b00 */
[----:B--2---:R-:W-:-:S04]  /*0c40*/  ISETP.NE.U32.AND P0, PT, R8, RZ, PT ;  /* 0x000000ff0800720c */ /* 0x004fc80003f05070 */
[----:B------:R-:W-:-:S13]  /*0c50*/  ISETP.NE.AND.EX P0, PT, R9, RZ, PT, P0 ;  /* 0x000000ff0900720c */ /* 0x000fda0003f05300 */
[----:B------:R-:W-:Y:S05]  /*0c60*/  @!P0 BRA `(.L_x_6) ;  /* 0x0000000000088947 */ /* 0x000fea0003800000 */
[----:B------:R0:W5:Y:S01]  /*0c70*/  LD.E R35, desc[UR50][R8.64] ;  /* 0x0000003208237980 */ /* 0x000162000c101900 */
[----:B------:R-:W-:Y:S05]  /*0c80*/  BRA `(.L_x_7) ;  /* 0x0000000000247947 */ /* 0x000fea0003800000 */
.L_x_6:
[----:B------:R-:W-:Y:S02]  /*0c90*/  ULDC.64 UR4, c[0x0][0x588] ;  /* 0x0001620000047ab9 */ /* 0x000fe40000000a00 */
[----:B------:R-:W-:-:S04]  /*0ca0*/  ISETP.NE.U32.AND P0, PT, RZ, UR4, PT ;  /* 0x00000004ff007c0c */ /* 0x000fc8000bf05070 */
[----:B------:R-:W-:-:S13]  /*0cb0*/  ISETP.NE.AND.EX P0, PT, RZ, UR5, PT, P0 ;  /* 0x00000005ff007c0c */ /* 0x000fda000bf05300 */
[----:B------:R-:W-:Y:S05]  /*0cc0*/  @!P0 BRA `(.L_x_8) ;  /* 0x00000000000c8947 */ /* 0x000fea0003800000 */
[----:B------:R-:W0:Y:S02]  /*0cd0*/  LDC.64 R8, c[0x0][0x588] ;  /* 0x00016200ff087b82 */ /* 0x000e240000000a00 */
[----:B0-----:R1:W5:Y:S01]  /*0ce0*/  LDG.E R35, desc[UR50][R8.64] ;  /* 0x0000003208237981 */ /* 0x001362000c1e1900 */
[----:B------:R-:W-:Y:S05]  /*0cf0*/  BRA `(.L_x_7) ;  /* 0x0000000000087947 */ /* 0x000fea0003800000 */
.L_x_8:
[----:B------:R-:W-:Y:S02]  /*0d00*/  ULDC UR4, c[0x0][0x580] ;  /* 0x0001600000047ab9 */ /* 0x000fe40000000800 */
[----:B------:R-:W-:-:S07]  /*0d10*/  IMAD.U32 R35, RZ, RZ, UR4 ;  /* 0x00000004ff237e24 */ /* 0x000fce000f8e00ff */
.L_x_7:
[----:B------:R-:W-:Y:S02]  /*0d20*/  ULDC.64 UR4, c[0x0][0x5a0] ;  /* 0x0001680000047ab9 */ /* 0x000fe40000000a00 */
[----:B------:R-:W-:-:S04]  /*0d30*/  ISETP.NE.U32.AND P0, PT, RZ, UR4, PT ;  /* 0x00000004ff007c0c */ /* 0x000fc8000bf05070 */
[----:B------:R-:W-:-:S13]  /*0d40*/  ISETP.NE.AND.EX P0, PT, RZ, UR5, PT, P0 ;  /* 0x00000005ff007c0c */ /* 0x000fda000bf05300 */
[----:B------:R-:W-:Y:S05]  /*0d50*/  @!P0 BRA `(.L_x_9) ;  /* 0x00000000001c8947 */ /* 0x000fea0003800000 */
[----:B01----:R-:W0:Y:S02]  /*0d60*/  LDC.64 R8, c[0x0][0x5a0] ;  /* 0x00016800ff087b82 */ /* 0x003e240000000a00 */
[----:B0-----:R-:W2:Y:S02]  /*0d70*/  LDG.E.64 R8, desc[UR50][R8.64] ;  /* 0x0000003208087981 */ /* 0x001ea4000c1e1b00 */
[----:B--2---:R-:W-:-:S04]  /*0d80*/  ISETP.NE.U32.AND P0, PT, R8, RZ, PT ;  /* 0x000000ff0800720c */ /* 0x004fc80003f05070 */
[----:B------:R-:W-:-:S13]  /*0d90*/  ISETP.NE.AND.EX P0, PT, R9, RZ, PT, P0 ;  /* 0x000000ff0900720c */ /* 0x000fda0003f05300 */
[----:B------:R-:W-:Y:S05]  /*0da0*/  @!P0 BRA `(.L_x_9) ;  /* 0x0000000000088947 */ /* 0x000fea0003800000 */
[----:B------:R0:W5:Y:S01]  /*0db0*/  LD.E R36, desc[UR50][R8.64] ;  /* 0x0000003208247980 */ /* 0x000162000c101900 */
[----:B------:R-:W-:Y:S05]  /*0dc0*/  BRA `(.L_x_10) ;  /* 0x0000000000247947 */ /* 0x000fea0003800000 */
.L_x_9:
[----:B------:R-:W-:Y:S02]  /*0dd0*/  ULDC.64 UR4, c[0x0][0x590] ;  /* 0x0001640000047ab9 */ /* 0x000fe40000000a00 */
[----:B------:R-:W-:-:S04]  /*0de0*/  ISETP.NE.U32.AND P0, PT, RZ, UR4, PT ;  /* 0x00000004ff007c0c */ /* 0x000fc8000bf05070 */
[----:B------:R-:W-:-:S13]  /*0df0*/  ISETP.NE.AND.EX P0, PT, RZ, UR5, PT, P0 ;  /* 0x00000005ff007c0c */ /* 0x000fda000bf05300 */
[----:B------:R-:W-:Y:S05]  /*0e00*/  @!P0 BRA `(.L_x_11) ;  /* 0x00000000000c8947 */ /* 0x000fea0003800000 */
[----:B------:R-:W2:Y:S02]  /*0e10*/  LDC.64 R36, c[0x0][0x590] ;  /* 0x00016400ff247b82 */ /* 0x000ea40000000a00 */
[----:B--2---:R2:W5:Y:S01]  /*0e20*/  LDG.E R36, desc[UR50][R36.64] ;  /* 0x0000003224247981 */ /* 0x004562000c1e1900 */
[----:B------:R-:W-:Y:S05]  /*0e30*/  BRA `(.L_x_10) ;  /* 0x0000000000087947 */ /* 0x000fea0003800000 */
.L_x_11:
[----:B------:R-:W-:Y:S02]  /*0e40*/  ULDC UR4, c[0x0][0x584] ;  /* 0x0001610000047ab9 */ /* 0x000fe40000000800 */
[----:B------:R-:W-:-:S07]  /*0e50*/  IMAD.U32 R36, RZ, RZ, UR4 ;  /* 0x00000004ff247e24 */ /* 0x000fce000f8e00ff */
.L_x_10:
[----:B------:R-:W3:Y:S01]  /*0e60*/  LDC R19, c[0x0][0x65c] ;  /* 0x00019700ff137b82 */ /* 0x000ee20000000800 */
[----:B------:R-:W-:Y:S01]  /*0e70*/  ULDC UR4, c[0x0][0x28c] ;  /* 0x0000a30000047ab9 */ /* 0x000fe20000000800 */
[----:B------:R-:W-:Y:S01]  /*0e80*/  ISETP.NE.AND P0, PT, R10, 0x2, PT ;  /* 0x000000020a00780c */ /* 0x000fe20003f05270 */
[----:B------:R-:W-:Y:S01]  /*0e90*/  UIADD3 UR4, UR4, 0x7f, URZ ;  /* 0x0000007f04047890 */ /* 0x000fe2000fffe03f */
[----:B01----:R-:W-:Y:S01]  /*0ea0*/  IMAD.U32 R8, RZ, RZ, UR12 ;  /* 0x0000000cff087e24 */ /* 0x003fe2000f8e00ff */
[----:B------:R-:W-:Y:S01]  /*0eb0*/  UMOV UR38, URZ ;  /* 0x0000003f00267c82 */ /* 0x000fe20008000000 */
[----:B------:R-:W-:Y:S01]  /*0ec0*/  IMAD.MOV.U32 R9, RZ, RZ, RZ ;  /* 0x000000ffff097224 */ /* 0x000fe200078e00ff */
[----:B------:R-:W-:Y:S01]  /*0ed0*/  USHF.R.S32.HI UR5, URZ, 0x1f, UR4 ;  /* 0x0000001f3f057899 */ /* 0x000fe20008011404 */
[----:B------:R-:W-:Y:S01]  /*0ee0*/  UMOV UR39, URZ ;  /* 0x0000003f00277c82 */ /* 0x000fe20008000000 */
[----:B------:R-:W-:Y:S02]  /*0ef0*/  ULDC.64 UR6, c[0x0][0x650] ;  /* 0x0001940000067ab9 */ /* 0x000fe40000000a00 */
[----:B------:R-:W-:-:S04]  /*0f00*/  ULEA.HI UR5, UR5, UR4, URZ, 0x7 ;  /* 0x0000000405057291 */ /* 0x000fc8000f8f383f */
[----:B------:R-:W-:Y:S01]  /*0f10*/  USHF.R.S32.HI UR40, URZ, 0x7, UR5 ;  /* 0x000000073f287899 */ /* 0x000fe20008011405 */
[----:B---3--:R-:W-:-:S04]  /*0f20*/  ISETP.NE.AND P1, PT, R19, 0x1, PT ;  /* 0x000000011300780c */ /* 0x008fc80003f25270 */
[----:B------:R-:W-:-:S09]  /*0f30*/  P2R R2, PR, RZ, 0x2 ;  /* 0x00000002ff027803 */ /* 0x000fd20000000000 */
[----:B------:R-:W0:Y:S01]  /*0f40*/  @P1 LDC R11, c[0x0][0x10] ;  /* 0x00000400ff0b1b82 */ /* 0x000e220000000800 */
[----:B------:R-:W-:Y:S02]  /*0f50*/  @P1 IMAD.MOV.U32 R7, RZ, RZ, RZ ;  /* 0x000000ffff071224 */ /* 0x000fe400078e00ff */
[----:B------:R-:W-:-:S05]  /*0f60*/  @P1 IMAD.MOV.U32 R17, RZ, RZ, RZ ;  /* 0x000000ffff111224 */ /* 0x000fca00078e00ff */
[----:B------:R-:W1:Y:S01]  /*0f70*/  @!P1 LDC R13, c[0x0][0xc] ;  /* 0x00000300ff0d9b82 */ /* 0x000e620000000800 */
[----:B------:R-:W-:Y:S01]  /*0f80*/  ULDC UR36, c[0x0][0xc] ;  /* 0x0000030000247ab9 */ /* 0x000fe20000000800 */
[----:B------:R-:W-:Y:S02]  /*0f90*/  ULDC UR37, c[0x0][0x10] ;  /* 0x0000040000257ab9 */ /* 0x000fe40000000800 */
[----:B------:R-:W-:-:S04]  /*0fa0*/  UIMAD.WIDE.U32 UR36, UR36, UR37, URZ ;  /* 0x00000025242472a5 */ /* 0x000fc8000f8e003f */
[----:B------:R-:W3:Y:S01]  /*0fb0*/  LDC R2, c[0x0][0x14] ;  /* 0x00000500ff027b82 */ /* 0x000ee20000000800 */
[----:B0-----:R-:W-:-:S04]  /*0fc0*/  @P1 IMAD.WIDE.U32 R10, R11, UR12, R6 ;  /* 0x0000000c0b0a1c25 */ /* 0x001fc8000f8e0006 */
[----:B------:R-:W-:Y:S02]  /*0fd0*/  @P1 IMAD.IADD R17, R11, 0x1, R17 ;  /* 0x000000010b111824 */ /* 0x000fe400078e0211 */
[----:B------:R-:W-:Y:S02]  /*0fe0*/  @P1 IMAD.MOV.U32 R18, RZ, RZ, R10 ;  /* 0x000000ffff121224 */ /* 0x000fe400078e000a */
[----:B-1----:R-:W-:-:S04]  /*0ff0*/  @!P1 IMAD.WIDE.U32 R8, R6, R13, R8 ;  /* 0x0000000d06089225 */ /* 0x002fc800078e0008 */
[----:B------:R-:W-:Y:S02]  /*1000*/  @!P1 IMAD.MOV.U32 R18, RZ, RZ, R8 ;  /* 0x000000ffff129224 */ /* 0x000fe400078e0008 */
[----:B------:R-:W-:Y:S01]  /*1010*/  @!P1 IMAD.MOV.U32 R17, RZ, RZ, R9 ;  /* 0x000000ffff119224 */ /* 0x000fe200078e0009 */
[----:B------:R-:W-:Y:S06]  /*1020*/  @P0 BRA `(.L_x_12) ;  /* 0x0000000000300947 */ /* 0x000fec0003800000 */
[----:B------:R-:W-:Y:S01]  /*1030*/  UISETP.GE.U32.AND UP0, UPT, UR40, 0x16, UPT ;  /* 0x000000162800788c */ /* 0x000fe2000bf06070 */
[----:B------:R-:W-:Y:S01]  /*1040*/  IMAD.MOV.U32 R8, RZ, RZ, R18 ;  /* 0x000000ffff087224 */ /* 0x000fe200078e0012 */
[----:B------:R-:W-:Y:S01]  /*1050*/  UIMAD.WIDE.U32 UR4, UR40, -0x45d1745d, URZ ;  /* 0xba2e8ba3280478a5 */ /* 0x000fe2000f8e003f */
[----:B------:R-:W-:Y:S01]  /*1060*/  IMAD.MOV.U32 R9, RZ, RZ, R17 ;  /* 0x000000ffff097224 */ /* 0x000fe200078e0011 */
[----:B------:R-:W-:Y:S01]  /*1070*/  UMOV UR39, URZ ;  /* 0x0000003f00277c82 */ /* 0x000fe20008000000 */
[C---:B---3--:R-:W-:Y:S01]  /*1080*/  IMAD R17, R2.reuse, UR37, RZ ;  /* 0x0000002502117c24 */ /* 0x048fe2000f8e02ff */
[----:B------:R-:W-:Y:S01]  /*1090*/  USHF.R.U32.HI UR4, URZ, 0x4, UR5 ;  /* 0x000000043f047899 */ /* 0x000fe20008011605 */
[----:B------:R-:W-:-:S03]  /*10a0*/  IMAD.WIDE.U32 R8, R2, UR36, R8 ;  /* 0x0000002402087c25 */ /* 0x000fc6000f8e0008 */
[----:B------:R-:W-:Y:S01]  /*10b0*/  UIMAD UR38, UR4, -0x16, UR40 ;  /* 0xffffffea042678a4 */ /* 0x000fe2000f8e0228 */
[----:B------:R-:W-:Y:S01]  /*10c0*/  IMAD.IADD R17, R9, 0x1, R17 ;  /* 0x0000000109117824 */ /* 0x000fe200078e0211 */
[----:B------:R-:W-:Y:S01]  /*10d0*/  @UP0 ULOP3.LUT UR39, UR4, 0x1, URZ, 0xc0, !UPT ;  /* 0x0000000104270892 */ /* 0x000fe2000f8ec03f */
[----:B------:R-:W-:-:S11]  /*10e0*/  IMAD.MOV.U32 R18, RZ, RZ, R8 ;  /* 0x000000ffff127224 */ /* 0x000fd600078e0008 */
.L_x_12:
[----:B------:R-:W-:Y:S01]  /*10f0*/  ISETP.GE.U32.AND P0, PT, R18, UR6, PT ;  /* 0x0000000612007c0c */ /* 0x000fe2000bf06070 */
[----:B------:R-:W-:Y:S01]  /*1100*/  IMAD.MOV.U32 R32, RZ, RZ, -0x1 ;  /* 0xffffffffff207424 */ /* 0x000fe200078e00ff */
[----:B------:R-:W-:Y:S01]  /*1110*/  PRMT R8, RZ, 0x7610, R8 ;  /* 0x00007610ff087816 */ /* 0x000fe20000000008 */
[----:B------:R-:W-:Y:S01]  /*1120*/  IMAD.MOV.U32 R23, RZ, RZ, -0x1 ;  /* 0xffffffffff177424 */ /* 0x000fe200078e00ff */
[----:B------:R-:W-:Y:S01]  /*1130*/  ISETP.GE.U32.AND.EX P0, PT, R17, UR7, PT, P0 ;  /* 0x0000000711007c0c */ /* 0x000fe2000bf06100 */
[----:B------:R-:W-:-:S12]  /*1140*/  IMAD.MOV.U32 R22, RZ, RZ, -0x1 ;  /* 0xffffffffff167424 */ /* 0x000fd800078e00ff */
[----:B------:R-:W-:Y:S05]  /*1150*/  @P0 BRA `(.L_x_13) ;  /* 0x00000004002c0947 */ /* 0x000fea0003800000 */
[----:B------:R-:W0:Y:S01]  /*1160*/  LDC.64 R22, c[0x0][0x628] ;  /* 0x00018a00ff167b82 */ /* 0x000e220000000a00 */
[----:B------:R-:W-:Y:S02]  /*1170*/  IMAD.MOV.U32 R8, RZ, RZ, R18 ;  /* 0x000000ffff087224 */ /* 0x000fe400078e0012 */
[----:B------:R-:W-:-:S05]  /*1180*/  IMAD.MOV.U32 R9, RZ, RZ, R17 ;  /* 0x000000ffff097224 */ /* 0x000fca00078e0011 */
[----:B------:R-:W1:Y:S08]  /*1190*/  LDC R14, c[0x0][0x630] ;  /* 0x00018c00ff0e7b82 */ /* 0x000e700000000800 */
[----:B------:R-:W4:Y:S01]  /*11a0*/  LDC.64 R26, c[0x0][0x620] ;  /* 0x00018800ff1a7b82 */ /* 0x000f220000000a00 */
[----:B0-----:R-:W-:-:S04]  /*11b0*/  ISETP.NE.U32.AND P0, PT, R22, RZ, PT ;  /* 0x000000ff1600720c */ /* 0x001fc80003f05070 */
[----:B------:R-:W-:-:S13]  /*11c0*/  ISETP.NE.AND.EX P0, PT, R23, RZ, PT, P0 ;  /* 0x000000ff1700720c */ /* 0x000fda0003f05300 */
[----:B-1--4-:R-:W-:Y:S05]  /*11d0*/  @!P0 BRA `(.L_x_14) ;  /* 0x0000000000288947 */ /* 0x012fea0003800000 */
[----:B------:R-:W0:Y:S02]  /*11e0*/  LDC R13, c[0x0][0x634] ;  /* 0x00018d00ff0d7b82 */ /* 0x000e240000000800 */
[----:B0-----:R-:W-:-:S05]  /*11f0*/  IADD3 R13, P0, R18, R13, RZ ;  /* 0x0000000d120d7210 */ /* 0x001fca0007f1e0ff */
[----:B------:R-:W-:-:S04]  /*1200*/  IMAD.X R21, RZ, RZ, R17, P0 ;  /* 0x000000ffff157224 */ /* 0x000fc800000e0611 */
[----:B------:R-:W-:-:S04]  /*1210*/  IMAD.WIDE.U32 R8, R21, R22, RZ ;  /* 0x0000001615087225 */ /* 0x000fc800078e00ff */
[----:B------:R-:W-:-:S04]  /*1220*/  IMAD.WIDE.U32 R10, P0, R13, R23, R8 ;  /* 0x000000170d0a7225 */ /* 0x000fc80007800008 */
[----:B------:R-:W-:-:S04]  /*1230*/  IMAD.WIDE.U32 R8, R13, R22, RZ ;  /* 0x000000160d087225 */ /* 0x000fc800078e00ff */
[----:B------:R-:W-:Y:S01]  /*1240*/  IMAD.X R13, RZ, RZ, RZ, P0 ;  /* 0x000000ffff0d7224 */ /* 0x000fe200000e06ff */
[----:B------:R-:W-:Y:S01]  /*1250*/  IADD3 RZ, P0, R9, R10, RZ ;  /* 0x0000000a09ff7210 */ /* 0x000fe20007f1e0ff */
[----:B------:R-:W-:-:S04]  /*1260*/  IMAD.MOV.U32 R12, RZ, RZ, R11 ;  /* 0x000000ffff0c7224 */ /* 0x000fc800078e000b */
[----:B------:R-:W-:-:S08]  /*1270*/  IMAD.WIDE.U32.X R8, R21, R23, R12, P0 ;  /* 0x0000001715087225 */ /* 0x000fd000000e040c */
.L_x_14:
[-CC-:B------:R-:W-:Y:S01]  /*1280*/  SHF.R.U64 R30, R8, R14.reuse, R9.reuse ;  /* 0x0000000e081e7219 */ /* 0x180fe20000001209 */
[----:B------:R-:W0:Y:S01]  /*1290*/  LDC.64 R28, c[0x0][0x640] ;  /* 0x00019000ff1c7b82 */ /* 0x000e220000000a00 */
[----:B------:R-:W-:Y:S02]  /*12a0*/  SHF.R.U32.HI R8, RZ, R14, R9 ;  /* 0x0000000eff087219 */ /* 0x000fe40000011609 */
[----:B------:R-:W-:-:S05]  /*12b0*/  IADD3 R11, P0, RZ, -R30, RZ ;  /* 0x8000001eff0b7210 */ /* 0x000fca0007f1e0ff */
[----:B------:R-:W1:Y:S01]  /*12c0*/  LDC R12, c[0x0][0x618] ;  /* 0x00018600ff0c7b82 */ /* 0x000e620000000800 */
[----:B------:R-:W-:Y:S02]  /*12d0*/  IMAD.X R9, RZ, RZ, ~R8, P0 ;  /* 0x000000ffff097224 */ /* 0x000fe400000e0e08 */
[----:B------:R-:W-:Y:S02]  /*12e0*/  IMAD.MOV.U32 R8, RZ, RZ, R18 ;  /* 0x000000ffff087224 */ /* 0x000fe400078e0012 */
[-C--:B------:R-:W-:Y:S02]  /*12f0*/  IMAD R10, R9, R26.reuse, RZ ;  /* 0x0000001a090a7224 */ /* 0x080fe400078e02ff */
[----:B------:R-:W-:Y:S01]  /*1300*/  IMAD.MOV.U32 R9, RZ, RZ, R17 ;  /* 0x000000ffff097224 */ /* 0x000fe200078e0011 */
[----:B------:R-:W2:Y:S01]  /*1310*/  LDC R13, c[0x0][0x608] ;  /* 0x00018200ff0d7b82 */ /* 0x000ea20000000800 */
[----:B------:R-:W-:-:S04]  /*1320*/  IMAD.WIDE.U32 R8, R11, R26, R8 ;  /* 0x0000001a0b087225 */ /* 0x000fc800078e0008 */
[----:B------:R-:W-:-:S03]  /*1330*/  IMAD R11, R11, R27, R10 ;  /* 0x0000001b0b0b7224 */ /* 0x000fc600078e020a */
[----:B------:R-:W4:Y:S01]  /*1340*/  LDC R22, c[0x0][0x658] ;  /* 0x00019600ff167b82 */ /* 0x000f220000000800 */
[----:B0-----:R-:W-:Y:S01]  /*1350*/  ISETP.NE.U32.AND P0, PT, R28, RZ, PT ;  /* 0x000000ff1c00720c */ /* 0x001fe20003f05070 */
[----:B------:R-:W-:Y:S02]  /*1360*/  IMAD.MOV.U32 R27, RZ, RZ, 0x1 ;  /* 0x00000001ff1b7424 */ /* 0x000fe400078e00ff */
[----:B------:R-:W-:Y:S01]  /*1370*/  IMAD.IADD R9, R9, 0x1, R11 ;  /* 0x0000000109097824 */ /* 0x000fe200078e020b */
[----:B------:R-:W-:-:S03]  /*1380*/  ISETP.NE.AND.EX P0, PT, R29, RZ, PT, P0 ;  /* 0x000000ff1d00720c */ /* 0x000fc60003f05300 */
[----:B------:R-:W0:Y:S01]  /*1390*/  LDC R23, c[0x0][0x648] ;  /* 0x00019200ff177b82 */ /* 0x000e220000000800 */
[-CC-:B-1----:R-:W-:Y:S02]  /*13a0*/  SHF.R.U64 R31, R8, R12.reuse, R9.reuse ;  /* 0x0000000c081f7219 */ /* 0x182fe40000001209 */
[----:B------:R-:W-:Y:S01]  /*13b0*/  SHF.R.U32.HI R12, RZ, R12, R9 ;  /* 0x0000000cff0c7219 */ /* 0x000fe20000011609 */
[----:B------:R-:W-:-:S04]  /*13c0*/  IMAD.MOV.U32 R9, RZ, RZ, -0x1 ;  /* 0xffffffffff097424 */ /* 0x000fc800078e00ff */
[----:B------:R-:W1:Y:S01]  /*13d0*/  LDC R25, c[0x0][0x638] ;  /* 0x00018e00ff197b82 */ /* 0x000e620000000800 */
[-CC-:B--2---:R-:W-:Y:S02]  /*13e0*/  SHF.R.U64 R37, R31, R13.reuse, R12.reuse ;  /* 0x0000000d1f257219 */ /* 0x184fe4000000120c */
[----:B------:R-:W-:-:S05]  /*13f0*/  SHF.R.U32.HI R13, RZ, R13, R12 ;  /* 0x0000000dff0d7219 */ /* 0x000fca000001160c */
[----:B------:R-:W2:Y:S01]  /*1400*/  LDC R32, c[0x0][0x610] ;  /* 0x00018400ff207b82 */ /* 0x000ea20000000800 */
[-C--:B----4-:R-:W-:Y:S02]  /*1410*/  SHF.L.U32 R8, R9, R22.reuse, RZ ;  /* 0x0000001609087219 */ /* 0x090fe400000006ff */
[--C-:B------:R-:W-:Y:S02]  /*1420*/  SHF.R.U64 R38, R37, R22, R13.reuse ;  /* 0x0000001625267219 */ /* 0x100fe4000000120d */
[----:B------:R-:W-:Y:S02]  /*1430*/  LOP3.LUT R14, RZ, R8, RZ, 0x33, !PT ;  /* 0x00000008ff0e7212 */ /* 0x000fe400078e33ff */
[----:B------:R-:W-:Y:S01]  /*1440*/  SHF.R.U32.HI R9, RZ, R22, R13 ;  /* 0x00000016ff097219 */ /* 0x000fe2000001160d */
[----:B------:R-:W4:Y:S01]  /*1450*/  LDC R26, c[0x0][0x600] ;  /* 0x00018000ff1a7b82 */ /* 0x000f220000000800 */
[----:B------:R-:W-:Y:S01]  /*1460*/  IMAD.MOV.U32 R8, RZ, RZ, R38 ;  /* 0x000000ffff087224 */ /* 0x000fe200078e0026 */
[----:B------:R-:W-:Y:S06]  /*1470*/  @!P0 BRA `(.L_x_15) ;  /* 0x0000000000288947 */ /* 0x000fec0003800000 */
[----:B------:R-:W3:Y:S02]  /*1480*/  LDC R13, c[0x0][0x64c] ;  /* 0x00019300ff0d7b82 */ /* 0x000ee40000000800 */
[----:B---3--:R-:W-:-:S05]  /*1490*/  IADD3 R13, P0, R13, R38, RZ ;  /* 0x000000260d0d7210 */ /* 0x008fca0007f1e0ff */
        /* <DEDUP_REMOVED lines=8> */
.L_x_15:
[----:B0-----:R-:W-:Y:S01]  /*1520*/  SHF.R.U64 R9, R8, R23, R9 ;  /* 0x0000001708097219 */ /* 0x001fe20000001209 */
[----:B----4-:R-:W-:Y:S01]  /*1530*/  VIADD R8, R26, 0xffffffff ;  /* 0xffffffff1a087836 */ /* 0x010fe20000000000 */
[----:B------:R-:W-:Y:S01]  /*1540*/  SHF.L.U32 R7, R27, R22, RZ ;  /* 0x000000161b077219 */ /* 0x000fe200000006ff */
[----:B------:R-:W-:Y:S01]  /*1550*/  @P1 IMAD R20, R15, R24, R6 ;  /* 0x000000180f141224 */ /* 0x000fe200078e0206 */
[----:B------:R-:W-:Y:S01]  /*1560*/  LOP3.LUT R14, R37, R14, RZ, 0xc0, !PT ;  /* 0x0000000e250e7212 */ /* 0x000fe200078ec0ff */
[----:B------:R-:W-:Y:S01]  /*1570*/  IMAD.MOV R10, RZ, RZ, -R9 ;  /* 0x000000ffff0a7224 */ /* 0x000fe200078e0a09 */
[----:B------:R-:W-:Y:S01]  /*1580*/  LOP3.LUT R6, R31, R8, RZ, 0xc0, !PT ;  /* 0x000000081f067212 */ /* 0x000fe200078ec0ff */
[----:B------:R-:W-:Y:S02]  /*1590*/  IMAD.MOV.U32 R8, RZ, RZ, 0x1 ;  /* 0x00000001ff087424 */ /* 0x000fe400078e00ff */
[----:B------:R-:W-:Y:S02]  /*15a0*/  IMAD R9, R7, R9, R14 ;  /* 0x0000000907097224 */ /* 0x000fe400078e020e */
[----:B-1----:R-:W-:-:S02]  /*15b0*/  IMAD R7, R10, R25, R38 ;  /* 0x000000190a077224 */ /* 0x002fc400078e0226 */
[----:B--2---:R-:W-:Y:S02]  /*15c0*/  IMAD R32, R9, R32, R20 ;  /* 0x0000002009207224 */ /* 0x004fe400078e0214 */
[----:B------:R-:W-:Y:S02]  /*15d0*/  IMAD R7, R7, R26, R6 ;  /* 0x0000001a07077224 */ /* 0x000fe400078e0206 */
[----:B------:R-:W-:-:S03]  /*15e0*/  IMAD.MOV.U32 R22, RZ, RZ, R30 ;  /* 0x000000ffff167224 */ /* 0x000fc600078e001e */
[----:B------:R-:W-:Y:S02]  /*15f0*/  SEL R23, R7, R32, !P1 ;  /* 0x0000002007177207 */ /* 0x000fe40004800000 */
[----:B------:R-:W-:-:S07]  /*1600*/  SEL R32, R32, R7, !P1 ;  /* 0x0000000720207207 */ /* 0x000fce0004800000 */
.L_x_13:
[----:B------:R-:W-:Y:S05]  /*1610*/  @!P2 BRA `(.L_x_16) ;  /* 0x00000000000ca947 */ /* 0x000fea0003800000 */
[----:B------:R-:W-:Y:S01]  /*1620*/  UCGABAR_WAIT ;  /* 0x0000000000007dc7 */ /* 0x000fe20008000000 */
[----:B------:R-:W-:Y:S01]  /*1630*/  CCTL.IVALL ;  /* 0x00000000ff00798f */ /* 0x000fe20002000000 */
[----:B------:R-:W-:Y:S05]  /*1640*/  BRA `(.L_x_17) ;  /* 0x0000000000047947 */ /* 0x000fea0003800000 */
.L_x_16:
[----:B------:R-:W-:Y:S06]  /*1650*/  BAR.SYNC.DEFER_BLOCKING 0x0 ;  /* 0x0000000000007b1d */ /* 0x000fec0000010000 */
.L_x_17:
[----:B------:R-:W-:Y:S05]  /*1660*/  @!P4 BRA `(.L_x_18) ;  /* 0x0000001c00a4c947 */ /* 0x000fea0003800000 */
[----:B------:R-:W-:-:S13]  /*1670*/  ISETP.GT.U32.AND P0, PT, R39, 0x1, PT ;  /* 0x000000012700780c */ /* 0x000fda0003f04070 */
[----:B------:R-:W-:Y:S05]  /*1680*/  @P0 EXIT ;  /* 0x000000000000094d */ /* 0x000fea0003800000 */
.L_x_19:
[----:B------:R-:W-:-:S08]  /*1690*/  NOP ;  /* 0x0000000000007918 */ /* 0x000fd00000000000 */
[----:B------:R-:W0:Y:S02]  /*16a0*/  USETMAXREG.TRY_ALLOC.CTAPOOL UP0, 0xe8 ;  /* 0x000000e8000079c8 */ /* 0x000e240008000600 */
[----:B0-----:R-:W-:-:S13]  /*16b0*/  PLOP3.LUT P0, PT, PT, PT, UP0, 0x80, 0x0 ;  /* 0x000000000000781c */ /* 0x001fda0003f0f008 */
[----:B------:R-:W-:Y:S05]  /*16c0*/  @!P0 BRA `(.L_x_19) ;  /* 0xfffffffc00f08947 */ /* 0x000fea000383ffff */
[----:B------:R-:W-:-:S13]  /*16d0*/  LOP3.LUT P0, RZ, R8, 0xff, RZ, 0xc0, !PT ;  /* 0x000000ff08ff7812 */ /* 0x000fda000780c0ff */
[----:B------:R-:W-:Y:S05]  /*16e0*/  @!P0 EXIT ;  /* 0x000000000000894d */ /* 0x000fea0003800000 */
[----:B------:R-:W0:Y:S01]  /*16f0*/  S2UR UR4, SR_CgaCtaId ;  /* 0x00000000000479c3 */ /* 0x000e220000008800 */
[CC--:B------:R-:W-:Y:S01]  /*1700*/  LEA.HI R4, R0.reuse, R3.reuse, RZ, 0x2 ;  /* 0x0000000300047211 */ /* 0x0c0fe200078f10ff */
[----:B------:R-:W-:Y:S01]  /*1710*/  UIADD3 UR5, UR45, -0x1, URZ ;  /* 0xffffffff2d057890 */ /* 0x000fe2000fffe03f */
[----:B------:R-:W-:Y:S01]  /*1720*/  LEA.HI R0, R0, R3, RZ, 0x5 ;  /* 0x0000000300007211 */ /* 0x000fe200078f28ff */
[----:B------:R-:W-:Y:S01]  /*1730*/  UMOV UR42, 0x400 ;  /* 0x00000400002a7882 */ /* 0x000fe20000000000 */
[--C-:B------:R-:W-:Y:S01]  /*1740*/  SHF.R.S32.HI R38, RZ, 0x2, R4.reuse ;  /* 0x00000002ff267819 */ /* 0x100fe20000011404 */
[----:B------:R-:W-:Y:S01]  /*1750*/  UISETP.LT.AND UP0, UPT, UR40, 0x1, UPT ;  /* 0x000000012800788c */ /* 0x000fe2000bf01270 */
[----:B------:R-:W-:Y:S01]  /*1760*/  SHF.R.S32.HI R5, RZ, 0x1f, R4 ;  /* 0x0000001fff057819 */ /* 0x000fe20000011404 */
[----:B------:R-:W-:Y:S01]  /*1770*/  USHF.L.U32 UR41, UR40, 0x1, URZ ;  /* 0x0000000128297899 */ /* 0x000fe2000800063f */
[----:B------:R-:W-:Y:S01]  /*1780*/  LOP3.LUT R4, R4, 0xfffffffc, RZ, 0xc0, !PT ;  /* 0xfffffffc04047812 */ /* 0x000fe200078ec0ff */
[----:B------:R-:W-:Y:S01]  /*1790*/  USEL UR44, UR40, 0x1, UP0 ;  /* 0x00000001282c7887 */ /* 0x000fe20008000000 */
[----:B------:R-:W-:Y:S01]  /*17a0*/  LEA.HI R5, R5, R38, RZ, 0x3 ;  /* 0x0000002605057211 */ /* 0x000fe200078f18ff */
[----:B------:R-:W-:Y:S01]  /*17b0*/  UISETP.NE.AND UP0, UPT, UR5, URZ, UPT ;  /* 0x0000003f0500728c */ /* 0x000fe2000bf05270 */
[----:B------:R-:W-:Y:S01]  /*17c0*/  LOP3.LUT R47, R16, 0x1, RZ, 0xfc, !PT ;  /* 0x00000001102f7812 */ /* 0x000fe200078efcff */
[----:B--2---:R-:W-:Y:S01]  /*17d0*/  IMAD.IADD R37, R3, 0x1, -R4 ;  /* 0x0000000103257824 */ /* 0x004fe200078e0a04 */
[----:B------:R-:W-:Y:S01]  /*17e0*/  LOP3.LUT R5, R5, 0xfffffff8, RZ, 0xc0, !PT ;  /* 0xfffffff805057812 */ /* 0x000fe200078ec0ff */
[----:B------:R-:W-:-:S02]  /*17f0*/  USEL UR7, URZ, 0x1, UP0 ;  /* 0x000000013f077887 */ /* 0x000fc40008000000 */
[----:B------:R-:W-:Y:S02]  /*1800*/  UIADD3 UR44, -UR44, UR40, URZ ;  /* 0x000000282c2c7290 */ /* 0x000fe4000fffe13f */
[----:B------:R-:W-:Y:S01]  /*1810*/  IMAD.IADD R38, R38, 0x1, -R5 ;  /* 0x0000000126267824 */ /* 0x000fe200078e0a05 */
[----:B------:R-:W-:Y:S01]  /*1820*/  SHF.R.S32.HI R5, RZ, 0x5, R0 ;  /* 0x00000005ff057819 */ /* 0x000fe20000011400 */
[----:B------:R-:W-:Y:S01]  /*1830*/  IMAD.U32 R48, RZ, RZ, UR7 ;  /* 0x00000007ff307e24 */ /* 0x000fe2000f8e00ff */
[----:B0-----:R-:W-:Y:S02]  /*1840*/  ULEA UR42, UR4, UR42, 0x18 ;  /* 0x0000002a042a7291 */ /* 0x001fe4000f8ec03f */
[--C-:B------:R-:W-:Y:S01]  /*1850*/  SHF.R.S32.HI R39, RZ, 0x1f, R38.reuse ;  /* 0x0000001fff277819 */ /* 0x100fe20000011426 */
[----:B------:R-:W-:Y:S01]  /*1860*/  USHF.L.U32 UR4, UR5, 0x3, URZ ;  /* 0x0000000305047899 */ /* 0x000fe2000800063f */
[----:B------:R-:W-:Y:S01]  /*1870*/  IMAD R41, R5, -0x10, -R38 ;  /* 0xfffffff005297824 */ /* 0x000fe200078e0a26 */
[----:B------:R-:W-:-:S02]  /*1880*/  UIADD3 UR5, UR42, 0x2c280, URZ ;  /* 0x0002c2802a057890 */ /* 0x000fc4000fffe03f */
[----:B------:R-:W-:Y:S01]  /*1890*/  ULOP3.LUT UR4, UR4, 0x8, URZ, 0xc0, !UPT ;  /* 0x0000000804047892 */ /* 0x000fe2000f8ec03f */
[----:B------:R-:W-:Y:S01]  /*18a0*/  IMAD.WIDE R38, R5, 0x10, R38 ;  /* 0x0000001005267825 */ /* 0x000fe200078e0226 */
[----:B------:R-:W-:Y:S02]  /*18b0*/  UIADD3 UR6, UR42, 0x280, URZ ;  /* 0x000002802a067890 */ /* 0x000fe4000fffe03f */
[----:B------:R-:W-:Y:S02]  /*18c0*/  USHF.R.U32.HI UR5, URZ, 0x4, UR5 ;  /* 0x000000043f057899 */ /* 0x000fe40008011605 */
[----:B------:R-:W-:Y:S02]  /*18d0*/  USHF.R.U32.HI UR6, URZ, 0x4, UR6 ;  /* 0x000000043f067899 */ /* 0x000fe40008011606 */
[----:B------:R-:W-:Y:S02]  /*18e0*/  ULOP3.LUT UR46, UR4, 0x8, URZ, 0x3c, !UPT ;  /* 0x00000008042e7892 */ /* 0x000fe4000f8e3c3f */
[----:B------:R-:W-:-:S02]  /*18f0*/  ULOP3.LUT UR47, UR4, 0x18, URZ, 0x3c, !UPT ;  /* 0x00000018042f7892 */ /* 0x000fc4000f8e3c3f */
[----:B------:R-:W-:Y:S01]  /*1900*/  UIADD3 UR43, UR42, 0x170, URZ ;  /* 0x000001702a2b7890 */ /* 0x000fe2000fffe03f */
[----:B------:R-:W-:Y:S01]  /*1910*/  ULDC UR4, c[0x0][0x284] ;  /* 0x0000a10000047ab9 */ /* 0x000fe20000000800 */
[----:B------:R-:W-:Y:S01]  /*1920*/  ULOP3.LUT UR5, UR5, 0x3fff, URZ, 0xc0, !UPT ;  /* 0x00003fff05057892 */ /* 0x000fe2000f8ec03f */
[----:B------:R-:W-:Y:S01]  /*1930*/  VIADD R41, R41, UR4 ;  /* 0x0000000429297c36 */ /* 0x000fe20008000000 */
[----:B------:R-:W-:Y:S02]  /*1940*/  ULOP3.LUT UR6, UR6, 0x3fff, URZ, 0xc0, !UPT ;  /* 0x00003fff06067892 */ /* 0x000fe4000f8ec03f */
[----:B------:R-:W-:Y:S02]  /*1950*/  ULEA UR45, UR45, UR43, 0x3 ;  /* 0x0000002b2d2d7291 */ /* 0x000fe4000f8e183f */
[----:B------:R-:W-:Y:S02]  /*1960*/  ULOP3.LUT UR48, UR5, 0x10000, URZ, 0xfc, !UPT ;  /* 0x0001000005307892 */ /* 0x000fe4000f8efc3f */
[----:B------:R-:W-:-:S12]  /*1970*/  ULOP3.LUT UR49, UR6, 0x10000, URZ, 0xfc, !UPT ;  /* 0x0001000006317892 */ /* 0x000fd8000f8efc3f */
.L_x_59:
[----:B------:R-:W-:Y:S01]  /*1980*/  SHF.L.U32 R0, R48, 0x1f, RZ ;  /* 0x0000001f30007819 */ /* 0x000fe200000006ff */
[----:B------:R-:W-:Y:S02]  /*1990*/  ULDC UR4, c[0x0][0x28c] ;  /* 0x0000a30000047ab9 */ /* 0x000fe40000000800 */
[----:B------:R-:W-:Y:S01]  /*19a0*/  ISETP.LT.AND P1, PT, RZ, UR4, PT ;  /* 0x00000004ff007c0c */ /* 0x000fe2000bf21270 */
[----:B0-----:R-:W0:Y:S02]  /*19b0*/  SYNCS.PHASECHK.TRANS64.TRYWAIT P0, [UR45+-0x8], R0 ;  /* 0xfffff800ff0075a7 */ /* 0x001e24000800016d */
[----:B0-2-4-:R-:W-:Y:S10]  /*19c0*/  @!P0 BRA `(.L_x_20) ;  /* 0x0000003400708947 */ /* 0x015ff40003800000 */
.L_x_99:
[----:B------:R-:W-:Y:S05]  /*19d0*/  @P1 BRA `(.L_x_21) ;  /* 0x0000000000401947 */ /* 0x000fea0003800000 */
[----:B0-----:R-:W-:Y:S01]  /*19e0*/  MOV R0, 0x0 ;  /* 0x0000000000007802 */ /* 0x001fe20000000f00 */
[----:B------:R-:W-:Y:S01]  /*19f0*/  ULDC.64 UR4, c[0x4][0x68] ;  /* 0x01001a0000047ab9 */ /* 0x000fe20000000a00 */
[----:B------:R-:W-:Y:S01]  /*1a00*/  ULDC.64 UR6, c[0x4][0x8] ;  /* 0x0100020000067ab9 */ /* 0x000fe20000000a00 */
[----:B------:R-:W-:Y:S01]  /*1a10*/  IMAD.U32 R4, RZ, RZ, UR4 ;  /* 0x00000004ff047e24 */ /* 0x000fe2000f8e00ff */
[----:B------:R0:W1:Y:S01]  /*1a20*/  LDC.64 R14, c[0x4][R0] ;  /* 0x01000000000e7b82 */ /* 0x0000620000000a00 */
[----:B------:R-:W-:Y:S01]  /*1a30*/  IMAD.U32 R5, RZ, RZ, UR5 ;  /* 0x00000005ff057e24 */ /* 0x000fe2000f8e00ff */
[----:B------:R-:W-:Y:S01]  /*1a40*/  ULDC.64 UR4, c[0x4][0x70] ;  /* 0x01001c0000047ab9 */ /* 0x000fe20000000a00 */
[----:B------:R-:W-:Y:S02]  /*1a50*/  IMAD.U32 R10, RZ, RZ, UR6 ;  /* 0x00000006ff0a7e24 */ /* 0x000fe4000f8e00ff */
[----:B------:R-:W-:Y:S02]  /*1a60*/  IMAD.U32 R6, RZ, RZ, UR4 ;  /* 0x00000004ff067e24 */ /* 0x000fe4000f8e00ff */
[----:B------:R-:W-:-:S02]  /*1a70*/  IMAD.U32 R7, RZ, RZ, UR5 ;  /* 0x00000005ff077e24 */ /* 0x000fc4000f8e00ff */
[----:B------:R-:W-:Y:S02]  /*1a80*/  IMAD.U32 R11, RZ, RZ, UR7 ;  /* 0x00000007ff0b7e24 */ /* 0x000fe4000f8e00ff */
[----:B------:R-:W-:Y:S02]  /*1a90*/  IMAD.MOV.U32 R8, RZ, RZ, 0x1e1 ;  /* 0x000001e1ff087424 */ /* 0x000fe400078e00ff */
[----:B------:R-:W-:Y:S02]  /*1aa0*/  IMAD.MOV.U32 R12, RZ, RZ, 0x1 ;  /* 0x00000001ff0c7424 */ /* 0x000fe400078e00ff */
[----:B0-----:R-:W-:-:S07]  /*1ab0*/  IMAD.MOV.U32 R13, RZ, RZ, RZ ;  /* 0x000000ffff0d7224 */ /* 0x001fce00078e00ff */
[----:B------:R-:W-:-:S07]  /*1ac0*/  LEPC R20, `(.L_x_21) ;  /* 0x000000001014794e */ /* 0x000fce0000000000 */
[----:B-1-3-5:R-:W-:Y:S05]  /*1ad0*/  CALL.ABS.NOINC R14 ;  /* 0x000000000e007343 */ /* 0x02afea0003c00000 */
.L_x_21:
[----:B------:R-:W-:-:S13]  /*1ae0*/  ISETP.NE.AND P0, PT, R47, 0x3, PT ;  /* 0x000000032f00780c */ /* 0x000fda0003f05270 */
[----:B------:R-:W-:Y:S05]  /*1af0*/  @!P0 BRA `(.L_x_22) ;  /* 0x0000000000048947 */ /* 0x000fea0003800000 */
[----:B------:R-:W-:Y:S01]  /*1b00*/  BPT.TRAP 0x1 ;  /* 0x000000040000795c */ /* 0x000fe20000300000 */
.L_x_22:
[----:B0-----:R-:W-:Y:S02]  /*1b10*/  IMAD.U32 R3, RZ, RZ, UR38 ;  /* 0x00000026ff037e24 */ /* 0x001fe4000f8e00ff */
[----:B------:R-:W-:-:S03]  /*1b20*/  IMAD.U32 R0, RZ, RZ, UR39 ;  /* 0x00000027ff007e24 */ /* 0x000fc6000f8e00ff */
[----:B------:R-:W-:Y:S02]  /*1b30*/  LEA R3, R3, UR42, 0x3 ;  /* 0x0000002a03037c11 */ /* 0x000fe4000f8e18ff */
[----:B------:R-:W-:-:S04]  /*1b40*/  SHF.L.U32 R0, R0, 0x1f, RZ ;  /* 0x0000001f00007819 */ /* 0x000fc800000006ff */
[----:B------:R0:W1:Y:S01]  /*1b50*/  SYNCS.PHASECHK.TRANS64.TRYWAIT P1, [R3+URZ], R0 ;  /* 0x00000000030075a7 */ /* 0x000062000802017f */
[----:B------:R-:W-:Y:S05]  /*1b60*/  @!P0 BRA `(.L_x_23) ;  /* 0x0000000000048947 */ /* 0x000fea0003800000 */
[----:B------:R-:W-:Y:S01]  /*1b70*/  BPT.TRAP 0x1 ;  /* 0x000000040000795c */ /* 0x000fe20000300000 */
.L_x_23:
[----:B-1----:R-:W-:Y:S05]  /*1b80*/  @P1 BRA `(.L_x_24) ;  /* 0x0000000000081947 */ /* 0x002fea0003800000 */
[----:B------:R-:W1:Y:S02]  /*1b90*/  SYNCS.PHASECHK.TRANS64.TRYWAIT P1, [R3+URZ], R0 ;  /* 0x00000000030075a7 */ /* 0x000e64000802017f */
[----:B-1----:R-:W-:Y:S05]  /*1ba0*/  @!P1 BRA `(.L_x_25) ;  /* 0x0000003400109947 */ /* 0x002fea0003800000 */
.L_x_24:
[----:B------:R-:W-:Y:S05]  /*1bb0*/  WARPSYNC.ALL ;  /* 0x0000000000007948 */ /* 0x000fea0003800000 */
[----:B------:R-:W-:Y:S01]  /*1bc0*/  ULEA UR8, UR38, UR49, 0x9 ;  /* 0x0000003126087291 */ /* 0x000fe2000f8e483f */
[----:B------:R-:W-:Y:S01]  /*1bd0*/  WARPGROUP.ARRIVE ;  /* 0x00000000000079c5 */ /* 0x000fe20000000000 */
[----:B------:R-:W-:Y:S01]  /*1be0*/  ULEA UR9, UR38, UR48, 0x7 ;  /* 0x0000003026097291 */ /* 0x000fe2000f8e383f */
[----:B01----:R-:W-:Y:S01]  /*1bf0*/  IMAD.U32 R0, RZ, RZ, UR44 ;  /* 0x0000002cff007e24 */ /* 0x003fe2000f8e00ff */
[----:B------:R-:W-:Y:S01]  /*1c00*/  UMOV UR5, 0x40000040 ;  /* 0x4000004000057882 */ /* 0x000fe20000000000 */
[----:B------:R-:W-:-:S02]  /*1c10*/  UMOV UR7, 0x40000040 ;  /* 0x4000004000077882 */ /* 0x000fc40000000000 */
[----:B------:R-:W-:Y:S01]  /*1c20*/  UMOV UR4, UR8 ;  /* 0x0000000800047c82 */ /* 0x000fe20008000000 */
[----:B------:R-:W-:Y:S01]  /*1c30*/  ISETP.GE.AND P1, PT, R0, 0x1, PT ;  /* 0x000000010000780c */ /* 0x000fe20003f26270 */
[----:B------:R-:W-:Y:S02]  /*1c40*/  UMOV UR6, UR9 ;  /* 0x0000000900067c82 */ /* 0x000fe40008000000 */
[----:B------:R-:W-:Y:S01]  /*1c50*/  IGMMA.64x16x32.S8.S8 R24, gdesc[UR4], RZ, !UPT, gsb0 ;  /* 0x00600000041879f1 */ /* 0x000fe2000c0410ff */
[----:B------:R-:W-:Y:S02]  /*1c60*/  UIADD3 UR4, UR8, 0x2, URZ ;  /* 0x0000000208047890 */ /* 0x000fe4000fffe03f */
[----:B------:R-:W-:Y:S01]  /*1c70*/  UIADD3 UR6, UR9, 0x2, URZ ;  /* 0x0000000209067890 */ /* 0x000fe2000fffe03f */
[----:B------:R-:W-:Y:S01]  /*1c80*/  UMOV UR5, 0x40000040 ;  /* 0x4000004000057882 */ /* 0x000fe20000000000 */
[----:B------:R-:W-:Y:S01]  /*1c90*/  UMOV UR7, 0x40000040 ;  /* 0x4000004000077882 */ /* 0x000fe20000000000 */
[----:B------:R-:W-:-:S02]  /*1ca0*/  WARPGROUP.DEPBAR.LE gsb0, 0x0 ;  /* 0x00008000000079c5 */ /* 0x000fc40000010000 */
[----:B------:R-:W-:-:S06]  /*1cb0*/  WARPGROUP.ARRIVE ;  /* 0x00000000000079c5 */ /* 0x000fcc0000000000 */
[----:B------:R-:W-:Y:S01]  /*1cc0*/  IGMMA.64x16x32.S8.S8 R24, gdesc[UR4], R24, gsb0 ;  /* 0x00600000041879f1 */ /* 0x000fe20008041018 */
[----:B------:R-:W-:Y:S02]  /*1cd0*/  UIADD3 UR4, UR8, 0x4, URZ ;  /* 0x0000000408047890 */ /* 0x000fe4000fffe03f */
[----:B------:R-:W-:Y:S01]  /*1ce0*/  UIADD3 UR6, UR9, 0x4, URZ ;  /* 0x0000000409067890 */ /* 0x000fe2000fffe03f */
[----:B------:R-:W-:Y:S01]  /*1cf0*/  UMOV UR5, 0x40000040 ;  /* 0x4000004000057882 */ /* 0x000fe20000000000 */
[----:B------:R-:W-:Y:S01]  /*1d00*/  UMOV UR7, 0x40000040 ;  /* 0x4000004000077882 */ /* 0x000fe20000000000 */
[----:B------:R-:W-:Y:S02]  /*1d10*/  WARPGROUP.DEPBAR.LE gsb0, 0x0 ;  /* 0x00008000000079c5 */ /* 0x000fe40000010000 */
        /* <DEDUP_REMOVED lines=8> */
[----:B------:R-:W-:Y:S03]  /*1da0*/  IGMMA.64x16x32.S8.S8 R24, gdesc[UR4], R24, gsb0 ;  /* 0x00600000041879f1 */ /* 0x000fe60008041018 */
[----:B------:R-:W-:Y:S02]  /*1db0*/  WARPGROUP.DEPBAR.LE gsb0, 0x0 ;  /* 0x00008000000079c5 */ /* 0x000fe40000010000 */
[----:B------:R-:W-:Y:S05]  /*1dc0*/  @!P1 BRA `(.L_x_26) ;  /* 0x0000000400149947 */ /* 0x000fea0003800000 */
[----:B------:R-:W-:Y:S01]  /*1dd0*/  UIADD3 UR4, UR38, 0x1, URZ ;  /* 0x0000000126047890 */ /* 0x000fe2000fffe03f */
[----:B------:R-:W-:Y:S02]  /*1de0*/  IMAD.U32 R0, RZ, RZ, UR44 ;  /* 0x0000002cff007e24 */ /* 0x000fe4000f8e00ff */
[----:B------:R-:W-:Y:S01]  /*1df0*/  IMAD.U32 R3, RZ, RZ, UR38 ;  /* 0x00000026ff037e24 */ /* 0x000fe2000f8e00ff */
[----:B------:R-:W-:-:S04]  /*1e00*/  UISETP.NE.AND UP0, UPT, UR4, 0x16, UPT ;  /* 0x000000160400788c */ /* 0x000fc8000bf05270 */
[----:B------:R-:W-:Y:S02]  /*1e10*/  USEL UR5, URZ, 0x1, UP0 ;  /* 0x000000013f057887 */ /* 0x000fe40008000000 */
[----:B------:R-:W-:Y:S02]  /*1e20*/  USEL UR8, UR4, URZ, UP0 ;  /* 0x0000003f04087287 */ /* 0x000fe40008000000 */
[----:B------:R-:W-:-:S06]  /*1e30*/  ULOP3.LUT UR5, UR39, UR5, URZ, 0x3c, !UPT ;  /* 0x0000000527057292 */ /* 0x000fcc000f8e3c3f */
[----:B------:R-:W-:-:S07]  /*1e40*/  IMAD.U32 R6, RZ, RZ, UR5 ;  /* 0x00000005ff067e24 */ /* 0x000fce000f8e00ff */
.L_x_33:
[----:B------:R-:W-:Y:S05]  /*1e50*/  @!P0 BRA `(.L_x_27) ;  /* 0x0000000000048947 */ /* 0x000fea0003800000 */
[----:B------:R-:W-:Y:S01]  /*1e60*/  BPT.TRAP 0x1 ;  /* 0x000000040000795c */ /* 0x000fe20000300000 */
.L_x_27:
[----:B------:R-:W-:Y:S01]  /*1e70*/  ULEA UR4, UR8, UR42, 0x3 ;  /* 0x0000002a08047291 */ /* 0x000fe2000f8e183f */
[----:B------:R-:W-:-:S08]  /*1e80*/  SHF.L.U32 R4, R6, 0x1f, RZ ;  /* 0x0000001f06047819 */ /* 0x000fd000000006ff */
[----:B------:R0:W1:Y:S01]  /*1e90*/  SYNCS.PHASECHK.TRANS64.TRYWAIT P1, [UR4], R4 ;  /* 0x00000004ff0075a7 */ /* 0x0000620008020144 */
[----:B------:R-:W-:Y:S05]  /*1ea0*/  @!P0 BRA `(.L_x_28) ;  /* 0x0000000000048947 */ /* 0x000fea0003800000 */
[----:B------:R-:W-:Y:S01]  /*1eb0*/  BPT.TRAP 0x1 ;  /* 0x000000040000795c */ /* 0x000fe20000300000 */
.L_x_28:
[----:B-1----:R-:W-:Y:S05]  /*1ec0*/  @P1 BRA `(.L_x_29) ;  /* 0x0000000000081947 */ /* 0x002fea0003800000 */
[----:B------:R-:W1:Y:S02]  /*1ed0*/  SYNCS.PHASECHK.TRANS64.TRYWAIT P1, [UR4], R4 ;  /* 0x00000004ff0075a7 */ /* 0x000e640008020144 */
[----:B-1----:R-:W-:Y:S05]  /*1ee0*/  @!P1 BRA `(.L_x_30) ;  /* 0x0000003000549947 */ /* 0x002fea0003800000 */
.L_x_29:
[----:B------:R-:W-:Y:S01]  /*1ef0*/  ULEA UR9, UR8, UR49, 0x9 ;  /* 0x0000003108097291 */ /* 0x000fe2000f8e483f */
[----:B------:R-:W-:Y:S01]  /*1f00*/  WARPGROUP.ARRIVE ;  /* 0x00000000000079c5 */ /* 0x000fe20000000000 */
[----:B------:R-:W-:Y:S01]  /*1f10*/  ULEA UR10, UR8, UR48, 0x7 ;  /* 0x00000030080a7291 */ /* 0x000fe2000f8e383f */
[----:B------:R-:W-:Y:S01]  /*1f20*/  UMOV UR5, 0x40000040 ;  /* 0x4000004000057882 */ /* 0x000fe20000000000 */
[----:B------:R-:W-:-:S03]  /*1f30*/  UMOV UR7, 0x40000040 ;  /* 0x4000004000077882 */ /* 0x000fc60000000000 */
[----:B------:R-:W-:Y:S02]  /*1f40*/  UMOV UR4, UR9 ;  /* 0x0000000900047c82 */ /* 0x000fe40008000000 */
[----:B------:R-:W-:Y:S02]  /*1f50*/  UMOV UR6, UR10 ;  /* 0x0000000a00067c82 */ /* 0x000fe40008000000 */
[----:B------:R-:W-:Y:S01]  /*1f60*/  IGMMA.64x16x32.S8.S8 R24, gdesc[UR4], R24, gsb0 ;  /* 0x00600000041879f1 */ /* 0x000fe20008041018 */
        /* <DEDUP_REMOVED lines=23> */
[----:B------:R-:W-:Y:S01]  /*20e0*/  BPT.TRAP 0x1 ;  /* 0x000000040000795c */ /* 0x000fe20000300000 */
.L_x_31:
[----:B------:R-:W-:-:S13]  /*20f0*/  ISETP.NE.AND P1, PT, R34, RZ, PT ;  /* 0x000000ff2200720c */ /* 0x000fda0003f25270 */
[----:B01----:R-:W-:-:S05]  /*2100*/  @P1 LEA R4, R3, UR42, 0x3 ;  /* 0x0000002a03041c11 */ /* 0x003fca000f8e18ff */
[----:B------:R-:W-:-:S05]  /*2110*/  @P1 VIADD R4, R4, 0xb0 ;  /* 0x000000b004041836 */ /* 0x000fca0000000000 */
[----:B------:R-:W-:-:S04]  /*2120*/  @P1 PRMT R4, R33, 0x654, R4 ;  /* 0x0000065421041816 */ /* 0x000fc80000000004 */
[----:B------:R0:W-:Y:S01]  /*2130*/  @P1 SYNCS.ARRIVE.TRANS64.RED.A1T0 RZ, [R4+URZ], RZ ;  /* 0x000000ff04ff19a7 */ /* 0x0001e2000810043f */
[----:B------:R-:W-:-:S13]  /*2140*/  ISETP.GT.U32.AND P1, PT, R16, 0x1, PT ;  /* 0x000000011000780c */ /* 0x000fda0003f24070 */
[----:B0-----:R-:W-:Y:S05]  /*2150*/  @P1 BRA `(.L_x_32) ;  /* 0x0000000000041947 */ /* 0x001fea0003800000 */
[----:B------:R-:W-:Y:S01]  /*2160*/  BPT.TRAP 0x1 ;  /* 0x000000040000795c */ /* 0x000fe20000300000 */
.L_x_32:
[----:B------:R-:W-:Y:S01]  /*2170*/  UIADD3 UR8, UR8, 0x1, URZ ;  /* 0x0000000108087890 */ /* 0x000fe2000fffe03f */
[C---:B------:R-:W-:Y:S01]  /*2180*/  ISETP.GT.AND P2, PT, R0.reuse, 0x1, PT ;  /* 0x000000010000780c */ /* 0x040fe20003f44270 */
[----:B------:R-:W-:Y:S02]  /*2190*/  VIADD R3, R3, 0x1 ;  /* 0x0000000103037836 */ /* 0x000fe40000000000 */
[----:B------:R-:W-:Y:S01]  /*21a0*/  UISETP.NE.AND UP0, UPT, UR8, 0x16, UPT ;  /* 0x000000160800788c */ /* 0x000fe2000bf05270 */
[----:B------:R-:W-:Y:S02]  /*21b0*/  VIADD R0, R0, 0xffffffff ;  /* 0xffffffff00007836 */ /* 0x000fe40000000000 */
[C---:B------:R-:W-:Y:S01]  /*21c0*/  ISETP.NE.AND P1, PT, R3.reuse, 0x16, PT ;  /* 0x000000160300780c */ /* 0x040fe20003f25270 */
[----:B------:R-:W-:Y:S02]  /*21d0*/  USEL UR4, URZ, 0x1, UP0 ;  /* 0x000000013f047887 */ /* 0x000fe40008000000 */
[----:B------:R-:W-:Y:S01]  /*21e0*/  USEL UR8, UR8, URZ, UP0 ;  /* 0x0000003f08087287 */ /* 0x000fe20008000000 */
[----:B------:R-:W-:-:S03]  /*21f0*/  SEL R3, R3, RZ, P1 ;  /* 0x000000ff03037207 */ /* 0x000fc60000800000 */
[----:B------:R-:W-:Y:S01]  /*2200*/  LOP3.LUT R6, R6, UR4, RZ, 0x3c, !PT ;  /* 0x0000000406067c12 */ /* 0x000fe2000f8e3cff */
[----:B------:R-:W-:Y:S07]  /*2210*/  @P2 BRA `(.L_x_33) ;  /* 0xfffffffc000c2947 */ /* 0x000fee000383ffff */
.L_x_26:
[----:B------:R-:W0:Y:S01]  /*2220*/  LDC R0, c[0x0][0x28c] ;  /* 0x0000a300ff007b82 */ /* 0x000e220000000800 */
[----:B------:R-:W-:-:S04]  /*2230*/  IMAD.U32 R3, RZ, RZ, UR46 ;  /* 0x0000002eff037e24 */ /* 0x000fc8000f8e00ff */
[----:B------:R1:W-:Y:S01]  /*2240*/  SYNCS.ARRIVE.TRANS64.A1T0 RZ, [R3+UR43], RZ ;  /* 0x000000ff03ff79a7 */ /* 0x0003e2000810002b */
[----:B0-----:R-:W-:-:S13]  /*2250*/  ISETP.GE.AND P1, PT, R0, 0x1, PT ;  /* 0x000000010000780c */ /* 0x001fda0003f26270 */
[----:B-1----:R-:W-:Y:S05]  /*2260*/  @!P1 BRA `(.L_x_34) ;  /* 0x0000000000449947 */ /* 0x002fea0003800000 */
[----:B------:R-:W-:Y:S05]  /*2270*/  @!P0 BRA `(.L_x_35) ;  /* 0x0000000000048947 */ /* 0x000fea0003800000 */
[----:B------:R-:W-:Y:S01]  /*2280*/  BPT.TRAP 0x1 ;  /* 0x000000040000795c */ /* 0x000fe20000300000 */
.L_x_35:
[----:B------:R-:W-:-:S13]  /*2290*/  ISETP.NE.AND P0, PT, R34, RZ, PT ;  /* 0x000000ff2200720c */ /* 0x000fda0003f05270 */
[----:B------:R-:W-:-:S05]  /*22a0*/  VOTEU.ANY UP0, P0 ;  /* 0x00000000003f7886 */ /* 0x000fca0000000100 */
[----:B------:R-:W-:-:S06]  /*22b0*/  @UP0 UIADD3 UR4, UR44, UR38, URZ ;  /* 0x000000262c040290 */ /* 0x000fcc000fffe03f */
[----:B------:R-:W-:Y:S02]  /*22c0*/  IMAD.U32 R4, RZ, RZ, UR4 ;  /* 0x00000004ff047e24 */ /* 0x000fe4000f8e00ff */
[----:B------:R-:W-:Y:S02]  /*22d0*/  IMAD.U32 R3, RZ, RZ, UR4 ;  /* 0x00000004ff037e24 */ /* 0x000fe4000f8e00ff */
[----:B------:R-:W-:-:S05]  /*22e0*/  @P0 IMAD.WIDE.U32 R4, R4, -0x45d1745d, RZ ;  /* 0xba2e8ba304040825 */ /* 0x000fca00078e00ff */
[----:B------:R-:W-:-:S05]  /*22f0*/  @P0 SHF.R.U32.HI R0, RZ, 0x4, R5 ;  /* 0x00000004ff000819 */ /* 0x000fca0000011605 */
[----:B------:R-:W-:-:S05]  /*2300*/  @P0 IMAD R0, R0, -0x16, R3 ;  /* 0xffffffea00000824 */ /* 0x000fca00078e0203 */
[----:B------:R-:W-:-:S05]  /*2310*/  @P0 LEA R0, R0, UR42, 0x3 ;  /* 0x0000002a00000c11 */ /* 0x000fca000f8e18ff */
[----:B------:R-:W-:-:S05]  /*2320*/  @P0 VIADD R0, R0, 0xb0 ;  /* 0x000000b000000836 */ /* 0x000fca0000000000 */
[----:B------:R-:W-:-:S04]  /*2330*/  @P0 PRMT R0, R33, 0x654, R0 ;  /* 0x0000065421000816 */ /* 0x000fc80000000000 */
[----:B------:R0:W-:Y:S01]  /*2340*/  @P0 SYNCS.ARRIVE.TRANS64.RED.A1T0 RZ, [R0+URZ], RZ ;  /* 0x000000ff00ff09a7 */ /* 0x0001e2000810043f */
[----:B------:R-:W-:-:S13]  /*2350*/  ISETP.GT.U32.AND P0, PT, R16, 0x1, PT ;  /* 0x000000011000780c */ /* 0x000fda0003f04070 */
[----:B0-----:R-:W-:Y:S05]  /*2360*/  @P0 BRA `(.L_x_34) ;  /* 0x0000000000040947 */ /* 0x001fea0003800000 */
[----:B------:R-:W-:Y:S01]  /*2370*/  BPT.TRAP 0x1 ;  /* 0x000000040000795c */ /* 0x000fe20000300000 */
.L_x_34:
[----:B------:R-:W-:Y:S01]  /*2380*/  SHF.L.U32 R0, R48, 0x1f, RZ ;  /* 0x0000001f30007819 */ /* 0x000fe200000006ff */
[----:B------:R-:W-:Y:S01]  /*2390*/  UIADD3 UR38, UR41, UR38, URZ ;  /* 0x0000002629267290 */ /* 0x000fe2000fffe03f */
[----:B------:R-:W0:Y:S01]  /*23a0*/  LDC R20, c[0x0][0x288] ;  /* 0x0000a200ff147b82 */ /* 0x000e220000000800 */
[----:B------:R-:W-:Y:S01]  /*23b0*/  UISETP.GE.U32.AND UP1, UPT, UR41, 0x16, UPT ;  /* 0x000000162900788c */ /* 0x000fe2000bf26070 */
[----:B------:R-:W-:Y:S01]  /*23c0*/  IMAD.SHL.U32 R6, R37, 0x2, RZ ;  /* 0x0000000225067824 */ /* 0x000fe200078e00ff */
[----:B------:R-:W-:Y:S02]  /*23d0*/  UISETP.GT.U32.AND UP0, UPT, UR38, 0x15, UPT ;  /* 0x000000152600788c */ /* 0x000fe4000bf04070 */
[----:B------:R-:W-:Y:S02]  /*23e0*/  UIMAD.WIDE.U32 UR4, UR38, -0x45d1745d, URZ ;  /* 0xba2e8ba3260478a5 */ /* 0x000fe4000f8e003f */
[----:B------:R-:W-:Y:S01]  /*23f0*/  UISETP.LT.U32.AND UP0, UPT, UR41, 0x16, UP0 ;  /* 0x000000162900788c */ /* 0x000fe20008701070 */
[----:B------:R-:W1:Y:S01]  /*2400*/  SYNCS.PHASECHK.TRANS64.TRYWAIT P0, [UR45+0x8], R0 ;  /* 0x00000800ff0075a7 */ /* 0x000e62000800016d */
[----:B------:R-:W-:Y:S01]  /*2410*/  USHF.R.U32.HI UR4, URZ, 0x4, UR5 ;  /* 0x000000043f047899 */ /* 0x000fe20008011605 */
[----:B------:R-:W-:Y:S01]  /*2420*/  SHF.R.S32.HI R7, RZ, 0x1f, R6 ;  /* 0x0000001fff077819 */ /* 0x000fe20000011406 */
[----:B------:R-:W-:-:S02]  /*2430*/  USEL UR6, URZ, 0x1, !UP0 ;  /* 0x000000013f067887 */ /* 0x000fc4000c000000 */
[----:B------:R-:W-:Y:S02]  /*2440*/  UIMAD UR38, UR4, -0x16, UR38 ;  /* 0xffffffea042678a4 */ /* 0x000fe4000f8e0226 */
[----:B------:R-:W-:-:S04]  /*2450*/  ULOP3.LUT UR39, UR39, UR6, URZ, 0x3c, !UPT ;  /* 0x0000000627277292 */ /* 0x000fc8000f8e3c3f */
[----:B------:R-:W-:Y:S01]  /*2460*/  @UP1 ULOP3.LUT UR39, UR39, 0x1, UR4, 0x78, !UPT ;  /* 0x0000000127271892 */ /* 0x000fe2000f8e7804 */
[----:B01----:R-:W-:Y:S11]  /*2470*/  @!P0 BRA `(.L_x_36) ;  /* 0x0000002c00088947 */ /* 0x003ff60003800000 */
.L_x_100:
[----:B0-----:R-:W-:Y:S01]  /*2480*/  IMAD.SHL.U32 R0, R32, 0x40, RZ ;  /* 0x0000004020007824 */ /* 0x001fe200078e00ff */
[----:B------:R-:W-:Y:S01]  /*2490*/  ULDC UR6, c[0x0][0x284] ;  /* 0x0000a10000067ab9 */ /* 0x000fe20000000800 */
[----:B------:R-:W-:Y:S01]  /*24a0*/  IMAD.SHL.U32 R23, R23, 0x10, RZ ;  /* 0x0000001017177824 */ /* 0x000fe200078e00ff */
[----:B------:R-:W-:Y:S01]  /*24b0*/  SHF.R.S32.HI R46, RZ, 0x1f, R22 ;  /* 0x0000001fff2e7819 */ /* 0x000fe20000011416 */
[----:B------:R-:W-:Y:S01]  /*24c0*/  ULDC.64 UR4, c[0x0][0x5d0] ;  /* 0x0001740000047ab9 */ /* 0x000fe20000000a00 */
[----:B------:R-:W-:Y:S01]  /*24d0*/  ISETP.GE.AND P0, PT, R0, UR6, PT ;  /* 0x0000000600007c0c */ /* 0x000fe2000bf06270 */
[----:B------:R-:W-:Y:S01]  /*24e0*/  IMAD.WIDE.U32 R4, R22, UR4, R6 ;  /* 0x0000000416047c25 */ /* 0x000fe2000f8e0006 */
[----:B------:R-:W-:Y:S02]  /*24f0*/  SHF.R.S32.HI R21, RZ, 0x1f, R23 ;  /* 0x0000001fff157819 */ /* 0x000fe40000011417 */
[C---:B------:R-:W-:Y:S01]  /*2500*/  ISETP.GE.OR P0, PT, R23.reuse, R20, P0 ;  /* 0x000000141700720c */ /* 0x040fe20000706670 */
[----:B------:R-:W-:Y:S01]  /*2510*/  IMAD R3, R46, UR4, RZ ;  /* 0x000000042e037c24 */ /* 0x000fe2000f8e02ff */
[----:B------:R-:W-:-:S03]  /*2520*/  IADD3 R4, P1, R23, R4, RZ ;  /* 0x0000000417047210 */ /* 0x000fc60007f3e0ff */
[----:B------:R-:W-:-:S05]  /*2530*/  IMAD R3, R22, UR5, R3 ;  /* 0x0000000516037c24 */ /* 0x000fca000f8e0203 */
[----:B------:R-:W-:-:S03]  /*2540*/  IADD3.X R5, R21, R5, R3, P1, !PT ;  /* 0x0000000515057210 */ /* 0x000fc60000ffe403 */
[----:B------:R-:W-:Y:S05]  /*2550*/  @P0 BRA `(.L_x_37) ;  /* 0x0000000800300947 */ /* 0x000fea0003800000 */
[----:B------:R-:W0:Y:S01]  /*2560*/  LDC.64 R14, c[0x0][0x5c8] ;  /* 0x00017200ff0e7b82 */ /* 0x000e220000000a00 */
[----:B------:R-:W-:Y:S01]  /*2570*/  IMAD.WIDE R8, R32, 0x40, R38 ;  /* 0x0000004020087825 */ /* 0x000fe200078e0226 */
[----:B------:R-:W-:Y:S01]  /*2580*/  ULDC.64 UR4, c[0x0][0x5c0] ;  /* 0x0001700000047ab9 */ /* 0x000fe20000000a00 */
[----:B------:R-:W-:Y:S02]  /*2590*/  BSSY B0, `(.L_x_37) ;  /* 0x0000088000007945 */ /* 0x000fe40003800000 */
[-C--:B0-----:R-:W-:Y:S02]  /*25a0*/  IMAD R3, R9, R14.reuse, RZ ;  /* 0x0000000e09037224 */ /* 0x081fe400078e02ff */
[----:B------:R-:W-:-:S04]  /*25b0*/  IMAD.WIDE.U32 R4, R8, R14, R4 ;  /* 0x0000000e08047225 */ /* 0x000fc800078e0004 */
[----:B------:R-:W-:Y:S01]  /*25c0*/  IMAD R3, R8, R15, R3 ;  /* 0x0000000f08037224 */ /* 0x000fe200078e0203 */
[----:B------:R-:W-:-:S03]  /*25d0*/  IADD3 R10, P0, R4, UR4, RZ ;  /* 0x00000004040a7c10 */ /* 0x000fc6000ff1e0ff */
[----:B------:R-:W-:Y:S01]  /*25e0*/  IMAD.IADD R3, R5, 0x1, R3 ;  /* 0x0000000105037824 */ /* 0x000fe200078e0203 */
[----:B------:R-:W-:-:S04]  /*25f0*/  LEA R12, P1, R14, R10, 0x3 ;  /* 0x0000000a0e0c7211 */ /* 0x000fc800078218ff */
[----:B------:R-:W-:Y:S01]  /*2600*/  IADD3.X R11, R3, UR5, RZ, P0, !PT ;  /* 0x00000005030b7c10 */ /* 0x000fe200087fe4ff */
[----:B------:R-:W-:Y:S01]  /*2610*/  IMAD R3, R37, -0x2, R20 ;  /* 0xfffffffe25037824 */ /* 0x000fe200078e0214 */
[----:B-----5:R-:W-:Y:S01]  /*2620*/  ISETP.NE.AND P0, PT, R36, RZ, PT ;  /* 0x000000ff2400720c */ /* 0x020fe20003f05270 */
[----:B------:R-:W-:Y:S01]  /*2630*/  IMAD.IADD R20, R41, 0x1, -R0 ;  /* 0x0000000129147824 */ /* 0x000fe200078e0a00 */
[----:B------:R-:W-:Y:S01]  /*2640*/  LEA.HI.X R13, R14, R11, R15, 0x3, P1 ;  /* 0x0000000b0e0d7211 */ /* 0x000fe200008f1c0f */
[----:B------:R-:W-:-:S10]  /*2650*/  IMAD.IADD R32, R3, 0x1, -R23 ;  /* 0x0000000103207824 */ /* 0x000fd400078e0a17 */
[----:B------:R-:W-:Y:S05]  /*2660*/  @!P0 BRA `(.L_x_38) ;  /* 0x0000000400808947 */ /* 0x000fea0003800000 */
[----:B------:R-:W0:Y:S01]  /*2670*/  LDC.64 R42, c[0x0][0x5b0] ;  /* 0x00016c00ff2a7b82 */ /* 0x000e220000000a00 */
[----:B------:R-:W-:Y:S01]  /*2680*/  ULDC.64 UR4, c[0x0][0x5b8] ;  /* 0x00016e0000047ab9 */ /* 0x000fe20000000a00 */
[----:B------:R-:W-:Y:S01]  /*2690*/  ISETP.GE.AND P1, PT, R20, 0x1, PT ;  /* 0x000000011400780c */ /* 0x000fe20003f26270 */
[----:B------:R-:W-:Y:S01]  /*26a0*/  IMAD.WIDE.U32 R6, R22, UR4, R6 ;  /* 0x0000000416067c25 */ /* 0x000fe2000f8e0006 */
[----:B------:R-:W-:Y:S02]  /*26b0*/  BSSY B1, `(.L_x_39) ;  /* 0x000000e000017945 */ /* 0x000fe40003800000 */
[----:B------:R-:W-:Y:S01]  /*26c0*/  ISETP.LT.OR P2, PT, R32, 0x1, !P1 ;  /* 0x000000012000780c */ /* 0x000fe20004f41670 */
[----:B------:R-:W-:Y:S01]  /*26d0*/  IMAD R3, R46, UR4, RZ ;  /* 0x000000042e037c24 */ /* 0x000fe2000f8e02ff */
[----:B------:R-:W1:Y:S01]  /*26e0*/  LDC.64 R44, c[0x0][0x5a8] ;  /* 0x00016a00ff2c7b82 */ /* 0x000e620000000a00 */
[----:B------:R-:W-:Y:S02]  /*26f0*/  IADD3 R6, P0, R23, R6, RZ ;  /* 0x0000000617067210 */ /* 0x000fe40007f1e0ff */
[----:B------:R-:W-:-:S05]  /*2700*/  IMAD R3, R22, UR5, R3 ;  /* 0x0000000516037c24 */ /* 0x000fca000f8e0203 */
[----:B------:R-:W-:Y:S01]  /*2710*/  IADD3.X R7, R21, R7, R3, P0, !PT ;  /* 0x0000000715077210 */ /* 0x000fe200007fe403 */
[-C--:B0-----:R-:W-:Y:S02]  /*2720*/  IMAD R0, R9, R42.reuse, RZ ;  /* 0x0000002a09007224 */ /* 0x081fe400078e02ff */
[----:B------:R-:W-:-:S04]  /*2730*/  IMAD.WIDE.U32 R4, R8, R42, R6 ;  /* 0x0000002a08047225 */ /* 0x000fc800078e0006 */
[----:B------:R-:W-:Y:S01]  /*2740*/  IMAD R21, R8, R43, R0 ;  /* 0x0000002b08157224 */ /* 0x000fe200078e0200 */
[----:B-1----:R-:W-:-:S04]  /*2750*/  IADD3 R14, P0, R4, R44, RZ ;  /* 0x0000002c040e7210 */ /* 0x002fc80007f1e0ff */
[----:B------:R-:W-:Y:S01]  /*2760*/  IADD3.X R15, R45, R5, R21, P0, !PT ;  /* 0x000000052d0f7210 */ /* 0x000fe200007fe415 */
[----:B------:R-:W-:Y:S08]  /*2770*/  @P2 BRA `(.L_x_40) ;  /* 0x0000000000042947 */ /* 0x000ff00003800000 */
[----:B------:R0:W5:Y:S02]  /*2780*/  LDG.E.U8 R40, desc[UR50][R14.64] ;  /* 0x000000320e287981 */ /* 0x000164000c1e1100 */
.L_x_40:
[----:B------:R-:W-:Y:S05]  /*2790*/  BSYNC B1 ;  /* 0x0000000000017941 */ /* 0x000fea0003800000 */
.L_x_39:
[----:B-----5:R-:W-:Y:S01]  /*27a0*/  LOP3.LUT R0, R40, 0xffff, RZ, 0xc0, !PT ;  /* 0x0000ffff28007812 */ /* 0x020fe200078ec0ff */
[----:B------:R-:W-:Y:S01]  /*27b0*/  IMAD.SHL.U32 R4, R42, 0x8, RZ ;  /* 0x000000082a047824 */ /* 0x000fe200078e00ff */
[----:B------:R-:W-:Y:S01]  /*27c0*/  ISETP.LT.OR P3, PT, R32, 0x2, !P1 ;  /* 0x000000022000780c */ /* 0x000fe20004f61670 */
[----:B------:R-:W-:Y:S01]  /*27d0*/  BSSY B1, `(.L_x_41) ;  /* 0x000000e000017945 */ /* 0x000fe20003800000 */
[----:B------:R-:W-:Y:S02]  /*27e0*/  PRMT R3, R0, 0x8880, RZ ;  /* 0x0000888000037816 */ /* 0x000fe400000000ff */
[----:B------:R-:W-:Y:S02]  /*27f0*/  SHF.L.U64.HI R5, R42, 0x3, R43 ;  /* 0x000000032a057819 */ /* 0x000fe4000001022b */
[----:B------:R-:W-:Y:S01]  /*2800*/  ISETP.GE.AND P0, PT, R20, 0x9, PT ;  /* 0x000000091400780c */ /* 0x000fe20003f06270 */
[----:B------:R-:W-:Y:S02]  /*2810*/  IMAD R0, R3, R36, RZ ;  /* 0x0000002403007224 */ /* 0x000fe400078e02ff */
[----:B------:R-:W-:-:S04]  /*2820*/  IMAD.WIDE.U32 R4, R8, R42, R4 ;  /* 0x0000002a08047225 */ /* 0x000fc800078e0004 */
[----:B------:R-:W-:Y:S01]  /*2830*/  @!P2 IMAD R3, R24, R35, R0 ;  /* 0x000000231803a224 */ /* 0x000fe200078e0200 */
[----:B------:R-:W-:Y:S01]  /*2840*/  IADD3 R4, P4, P5, R6, R44, R4 ;  /* 0x0000002c06047210 */ /* 0x000fe20007d9e004 */
[----:B------:R-:W-:-:S03]  /*2850*/  IMAD.IADD R8, R21, 0x1, R5 ;  /* 0x0000000115087824 */ /* 0x000fc600078e0205 */
[----:B------:R1:W-:Y:S01]  /*2860*/  @!P2 STG.E.U8 desc[UR50][R10.64], R3 ;  /* 0x000000030a00a986 */ /* 0x0003e2000c101132 */
[----:B------:R-:W-:Y:S08]  /*2870*/  @P3 BRA `(.L_x_42) ;  /* 0x00000000000c3947 */ /* 0x000ff00003800000 */
[----:B------:R-:W1:Y:S02]  /*2880*/  LDG.E.U8 R40, desc[UR50][R14.64+0x1] ;  /* 0x000001320e287981 */ /* 0x000e64000c1e1100 */
[----:B-1----:R-:W-:-:S05]  /*2890*/  PRMT R3, R40, 0x8880, RZ ;  /* 0x0000888028037816 */ /* 0x002fca00000000ff */
[----:B------:R-:W-:-:S07]  /*28a0*/  IMAD R0, R3, R36, RZ ;  /* 0x0000002403007224 */ /* 0x000fce00078e02ff */
.L_x_42:
[----:B------:R-:W-:Y:S05]  /*28b0*/  BSYNC B1 ;  /* 0x0000000000017941 */ /* 0x000fea0003800000 */
.L_x_41:
[C---:B------:R-:W-:Y:S01]  /*28c0*/  ISETP.LT.OR P2, PT, R32.reuse, 0x1, !P0 ;  /* 0x000000012000780c */ /* 0x040fe20004741670 */
[----:B------:R-:W-:Y:S01]  /*28d0*/  @!P3 IMAD R25, R25, R35, R0 ;  /* 0x000000231919b224 */ /* 0x000fe200078e0200 */
[----:B------:R-:W-:Y:S01]  /*28e0*/  BSSY B1, `(.L_x_43) ;  /* 0x000000b000017945 */ /* 0x000fe20003800000 */
[----:B------:R-:W-:Y:S02]  /*28f0*/  IADD3.X R5, R7, R45, R8, P4, P5 ;  /* 0x0000002d07057210 */ /* 0x000fe400027ea408 */
[C---:B------:R-:W-:Y:S01]  /*2900*/  ISETP.LT.OR P4, PT, R32.reuse, 0x2, !P0 ;  /* 0x000000022000780c */ /* 0x040fe20004781670 */
[----:B------:R2:W-:Y:S01]  /*2910*/  @!P3 STG.E.U8 desc[UR50][R10.64+0x1], R25 ;  /* 0x000001190a00b986 */ /* 0x0005e2000c101132 */
[C---:B------:R-:W-:Y:S02]  /*2920*/  ISETP.LT.OR P3, PT, R32.reuse, 0x9, !P1 ;  /* 0x000000092000780c */ /* 0x040fe40004f61670 */
[C---:B------:R-:W-:Y:S02]  /*2930*/  ISETP.LT.OR P1, PT, R32.reuse, 0xa, !P1 ;  /* 0x0000000a2000780c */ /* 0x040fe40004f21670 */
[----:B------:R-:W-:-:S02]  /*2940*/  ISETP.LT.OR P5, PT, R32, 0x9, !P0 ;  /* 0x000000092000780c */ /* 0x000fc400047a1670 */
[----:B------:R-:W-:Y:S11]  /*2950*/  @P2 BRA `(.L_x_44) ;  /* 0x00000000000c2947 */ /* 0x000ff60003800000 */
[----:B------:R-:W1:Y:S02]  /*2960*/  LDG.E.U8 R40, desc[UR50][R4.64] ;  /* 0x0000003204287981 */ /* 0x000e64000c1e1100 */
[----:B-1----:R-:W-:-:S05]  /*2970*/  PRMT R3, R40, 0x8880, RZ ;  /* 0x0000888028037816 */ /* 0x002fca00000000ff */
[----:B------:R-:W-:-:S07]  /*2980*/  IMAD R0, R3, R36, RZ ;  /* 0x0000002403007224 */ /* 0x000fce00078e02ff */
.L_x_44:
[----:B------:R-:W-:Y:S05]  /*2990*/  BSYNC B1 ;  /* 0x0000000000017941 */ /* 0x000fea0003800000 */
.L_x_43:
[----:B-1----:R-:W-:Y:S01]  /*29a0*/  @!P2 IMAD R3, R26, R35, R0 ;  /* 0x000000231a03a224 */ /* 0x002fe200078e0200 */
[----:B------:R-:W-:Y:S04]  /*29b0*/  BSSY B1, `(.L_x_45) ;  /* 0x0000006000017945 */ /* 0x000fe80003800000 */
[----:B------:R1:W-:Y:S01]  /*29c0*/  @!P2 STG.E.U8 desc[UR50][R12.64], R3 ;  /* 0x000000030c00a986 */ /* 0x0003e2000c101132 */
[----:B------:R-:W-:Y:S05]  /*29d0*/  @P4 BRA `(.L_x_46) ;  /* 0x00000000000c4947 */ /* 0x000fea0003800000 */
[----:B------:R-:W1:Y:S02]  /*29e0*/  LDG.E.U8 R40, desc[UR50][R4.64+0x1] ;  /* 0x0000013204287981 */ /* 0x000e64000c1e1100 */
[----:B-1----:R-:W-:-:S05]  /*29f0*/  PRMT R3, R40, 0x8880, RZ ;  /* 0x0000888028037816 */ /* 0x002fca00000000ff */
[----:B------:R-:W-:-:S07]  /*2a00*/  IMAD R0, R3, R36, RZ ;  /* 0x0000002403007224 */ /* 0x000fce00078e02ff */
.L_x_46:
[----:B------:R-:W-:Y:S05]  /*2a10*/  BSYNC B1 ;  /* 0x0000000000017941 */ /* 0x000fea0003800000 */
.L_x_45:
[----:B------:R-:W-:Y:S01]  /*2a20*/  @!P4 IMAD R27, R27, R35, R0 ;  /* 0x000000231b1bc224 */ /* 0x000fe200078e0200 */
[----:B------:R-:W-:Y:S04]  /*2a30*/  BSSY B1, `(.L_x_47) ;  /* 0x0000006000017945 */ /* 0x000fe80003800000 */
[----:B------:R4:W-:Y:S01]  /*2a40*/  @!P4 STG.E.U8 desc[UR50][R12.64+0x1], R27 ;  /* 0x0000011b0c00c986 */ /* 0x0009e2000c101132 */
[----:B------:R-:W-:Y:S05]  /*2a50*/  @P3 BRA `(.L_x_48) ;  /* 0x00000000000c3947 */ /* 0x000fea0003800000 */
[----:B------:R-:W1:Y:S02]  /*2a60*/  LDG.E.U8 R40, desc[UR50][R14.64+0x8] ;  /* 0x000008320e287981 */ /* 0x000e64000c1e1100 */
[----:B-1----:R-:W-:-:S05]  /*2a70*/  PRMT R3, R40, 0x8880, RZ ;  /* 0x0000888028037816 */ /* 0x002fca00000000ff */
[----:B------:R-:W-:-:S07]  /*2a80*/  IMAD R0, R3, R36, RZ ;  /* 0x0000002403007224 */ /* 0x000fce00078e02ff */
.L_x_48:
[----:B------:R-:W-:Y:S05]  /*2a90*/  BSYNC B1 ;  /* 0x0000000000017941 */ /* 0x000fea0003800000 */
.L_x_47:
[----:B-1----:R-:W-:Y:S01]  /*2aa0*/  @!P3 IMAD R3, R28, R35, R0 ;  /* 0x000000231c03b224 */ /* 0x002fe200078e0200 */
[----:B------:R-:W-:Y:S04]  /*2ab0*/  BSSY B1, `(.L_x_49) ;  /* 0x0000006000017945 */ /* 0x000fe80003800000 */
[----:B------:R1:W-:Y:S01]  /*2ac0*/  @!P3 STG.E.U8 desc[UR50][R10.64+0x8], R3 ;  /* 0x000008030a00b986 */ /* 0x0003e2000c101132 */
[----:B------:R-:W-:Y:S05]  /*2ad0*/  @P1 BRA `(.L_x_50) ;  /* 0x00000000000c1947 */ /* 0x000fea0003800000 */
[----:B------:R-:W1:Y:S02]  /*2ae0*/  LDG.E.U8 R40, desc[UR50][R14.64+0x9] ;  /* 0x000009320e287981 */ /* 0x000e64000c1e1100 */
[----:B-1----:R-:W-:-:S05]  /*2af0*/  PRMT R3, R40, 0x8880, RZ ;  /* 0x0000888028037816 */ /* 0x002fca00000000ff */
[----:B------:R-:W-:-:S07]  /*2b00*/  IMAD R0, R3, R36, RZ ;  /* 0x0000002403007224 */ /* 0x000fce00078e02ff */
.L_x_50:
[----:B------:R-:W-:Y:S05]  /*2b10*/  BSYNC B1 ;  /* 0x0000000000017941 */ /* 0x000fea0003800000 */
.L_x_49:
[----:B------:R-:W-:Y:S01]  /*2b20*/  @!P1 IMAD R29, R29, R35, R0 ;  /* 0x000000231d1d9224 */ /* 0x000fe200078e0200 */
[----:B------:R-:W-:Y:S04]  /*2b30*/  BSSY B1, `(.L_x_51) ;  /* 0x0000006000017945 */ /* 0x000fe80003800000 */
[----:B------:R0:W-:Y:S01]  /*2b40*/  @!P1 STG.E.U8 desc[UR50][R10.64+0x9], R29 ;  /* 0x0000091d0a009986 */ /* 0x0001e2000c101132 */
[----:B------:R-:W-:Y:S05]  /*2b50*/  @P5 BRA `(.L_x_52) ;  /* 0x00000000000c5947 */ /* 0x000fea0003800000 */
[----:B------:R-:W1:Y:S02]  /*2b60*/  LDG.E.U8 R40, desc[UR50][R4.64+0x8] ;  /* 0x0000083204287981 */ /* 0x000e64000c1e1100 */
[----:B-1----:R-:W-:-:S05]  /*2b70*/  PRMT R3, R40, 0x8880, RZ ;  /* 0x0000888028037816 */ /* 0x002fca00000000ff */
[----:B------:R-:W-:-:S07]  /*2b80*/  IMAD R0, R3, R36, RZ ;  /* 0x0000002403007224 */ /* 0x000fce00078e02ff */
.L_x_52:
[----:B------:R-:W-:Y:S05]  /*2b90*/  BSYNC B1 ;  /* 0x0000000000017941 */ /* 0x000fea0003800000 */
.L_x_51:
[----:B-1----:R-:W-:Y:S01]  /*2ba0*/  @!P5 IMAD R3, R30, R35, R0 ;  /* 0x000000231e03d224 */ /* 0x002fe200078e0200 */
[----:B------:R-:W-:Y:S01]  /*2bb0*/  ISETP.LT.OR P0, PT, R32, 0xa, !P0 ;  /* 0x0000000a2000780c */ /* 0x000fe20004701670 */
[----:B------:R-:W-:Y:S03]  /*2bc0*/  BSSY B1, `(.L_x_53) ;  /* 0x0000006000017945 */ /* 0x000fe60003800000 */
[----:B------:R1:W-:Y:S09]  /*2bd0*/  @!P5 STG.E.U8 desc[UR50][R12.64+0x8], R3 ;  /* 0x000008030c00d986 */ /* 0x0003f2000c101132 */
[----:B------:R-:W-:Y:S05]  /*2be0*/  @P0 BRA `(.L_x_54) ;  /* 0x00000000000c0947 */ /* 0x000fea0003800000 */
[----:B------:R-:W1:Y:S02]  /*2bf0*/  LDG.E.U8 R40, desc[UR50][R4.64+0x9] ;  /* 0x0000093204287981 */ /* 0x000e64000c1e1100 */
[----:B-1----:R-:W-:-:S05]  /*2c00*/  PRMT R3, R40, 0x8880, RZ ;  /* 0x0000888028037816 */ /* 0x002fca00000000ff */
[----:B------:R-:W-:-:S07]  /*2c10*/  IMAD R0, R3, R36, RZ ;  /* 0x0000002403007224 */ /* 0x000fce00078e02ff */
.L_x_54:
[----:B------:R-:W-:Y:S05]  /*2c20*/  BSYNC B1 ;  /* 0x0000000000017941 */ /* 0x000fea0003800000 */
.L_x_53:
[----:B------:R-:W-:Y:S01]  /*2c30*/  IMAD R31, R31, R35, R0 ;  /* 0x000000231f1f7224 */ /* 0x000fe200078e0200 */
[----:B------:R-:W-:Y:S06]  /*2c40*/  @P0 BRA `(.L_x_55) ;  /* 0x0000000000700947 */ /* 0x000fec0003800000 */
[----:B------:R0:W-:Y:S01]  /*2c50*/  STG.E.U8 desc[UR50][R12.64+0x9], R31 ;  /* 0x0000091f0c007986 */ /* 0x0001e2000c101132 */
[----:B------:R-:W-:Y:S05]  /*2c60*/  BRA `(.L_x_55) ;  /* 0x0000000000687947 */ /* 0x000fea0003800000 */
.L_x_38:
[C---:B------:R-:W-:Y:S02]  /*2c70*/  ISETP.GE.AND P1, PT, R20.reuse, 0x1, PT ;  /* 0x000000011400780c */ /* 0x040fe40003f26270 */
[----:B------:R-:W-:Y:S02]  /*2c80*/  ISETP.GE.AND P0, PT, R20, 0x9, PT ;  /* 0x000000091400780c */ /* 0x000fe40003f06270 */
[C---:B------:R-:W-:Y:S02]  /*2c90*/  ISETP.LT.OR P3, PT, R32.reuse, 0x1, !P1 ;  /* 0x000000012000780c */ /* 0x040fe40004f61670 */
[C---:B------:R-:W-:Y:S02]  /*2ca0*/  ISETP.LT.OR P4, PT, R32.reuse, 0x2, !P1 ;  /* 0x000000022000780c */ /* 0x040fe40004f81670 */
[C---:B------:R-:W-:Y:S02]  /*2cb0*/  ISETP.LT.OR P2, PT, R32.reuse, 0x1, !P0 ;  /* 0x000000012000780c */ /* 0x040fe40004741670 */
[----:B------:R-:W-:-:S07]  /*2cc0*/  ISETP.LT.OR P5, PT, R32, 0x9, !P0 ;  /* 0x000000092000780c */ /* 0x000fce00047a1670 */
[-C--:B------:R-:W-:Y:S02]  /*2cd0*/  @!P3 IMAD R3, R24, R35.reuse, RZ ;  /* 0x000000231803b224 */ /* 0x080fe400078e02ff */
[-C--:B------:R-:W-:Y:S02]  /*2ce0*/  @!P4 IMAD R25, R25, R35.reuse, RZ ;  /* 0x000000231919c224 */ /* 0x080fe400078e02ff */
[----:B------:R-:W-:Y:S01]  /*2cf0*/  @!P2 IMAD R5, R26, R35, RZ ;  /* 0x000000231a05a224 */ /* 0x000fe200078e02ff */
[----:B------:R0:W-:Y:S01]  /*2d00*/  @!P3 STG.E.U8 desc[UR50][R10.64], R3 ;  /* 0x000000030a00b986 */ /* 0x0001e2000c101132 */
[C---:B------:R-:W-:Y:S02]  /*2d10*/  ISETP.LT.OR P3, PT, R32.reuse, 0x9, !P1 ;  /* 0x000000092000780c */ /* 0x040fe40004f61670 */
[C---:B------:R-:W-:Y:S01]  /*2d20*/  ISETP.LT.OR P1, PT, R32.reuse, 0xa, !P1 ;  /* 0x0000000a2000780c */ /* 0x040fe20004f21670 */
[----:B------:R1:W-:Y:S01]  /*2d30*/  @!P4 STG.E.U8 desc[UR50][R10.64+0x1], R25 ;  /* 0x000001190a00c986 */ /* 0x0003e2000c101132 */
[----:B------:R-:W-:-:S02]  /*2d40*/  ISETP.LT.OR P4, PT, R32, 0x2, !P0 ;  /* 0x000000022000780c */ /* 0x000fc40004781670 */
[----:B------:R-:W-:Y:S01]  /*2d50*/  ISETP.LT.OR P0, PT, R32, 0xa, !P0 ;  /* 0x0000000a2000780c */ /* 0x000fe20004701670 */
[----:B------:R1:W-:Y:S01]  /*2d60*/  @!P2 STG.E.U8 desc[UR50][R12.64], R5 ;  /* 0x000000050c00a986 */ /* 0x0003e2000c101132 */
[----:B0-----:R-:W-:-:S05]  /*2d70*/  @!P5 IMAD R3, R30, R35, RZ ;  /* 0x000000231e03d224 */ /* 0x001fca00078e02ff */
[-C--:B------:R-:W-:Y:S02]  /*2d80*/  @!P3 IMAD R7, R28, R35.reuse, RZ ;  /* 0x000000231c07b224 */ /* 0x080fe400078e02ff */
[-C--:B------:R-:W-:Y:S02]  /*2d90*/  @!P1 IMAD R29, R29, R35.reuse, RZ ;  /* 0x000000231d1d9224 */ /* 0x080fe400078e02ff */
[-C--:B------:R-:W-:Y:S02]  /*2da0*/  @!P4 IMAD R27, R27, R35.reuse, RZ ;  /* 0x000000231b1bc224 */ /* 0x080fe400078e02ff */
[----:B------:R-:W-:-:S03]  /*2db0*/  @!P0 IMAD R31, R31, R35, RZ ;  /* 0x000000231f1f8224 */ /* 0x000fc600078e02ff */
[----:B------:R1:W-:Y:S04]  /*2dc0*/  @!P4 STG.E.U8 desc[UR50][R12.64+0x1], R27 ;  /* 0x0000011b0c00c986 */ /* 0x0003e8000c101132 */
[----:B------:R1:W-:Y:S04]  /*2dd0*/  @!P3 STG.E.U8 desc[UR50][R10.64+0x8], R7 ;  /* 0x000008070a00b986 */ /* 0x0003e8000c101132 */
[----:B------:R1:W-:Y:S04]  /*2de0*/  @!P1 STG.E.U8 desc[UR50][R10.64+0x9], R29 ;  /* 0x0000091d0a009986 */ /* 0x0003e8000c101132 */
[----:B------:R1:W-:Y:S04]  /*2df0*/  @!P5 STG.E.U8 desc[UR50][R12.64+0x8], R3 ;  /* 0x000008030c00d986 */ /* 0x0003e8000c101132 */
[----:B------:R1:W-:Y:S02]  /*2e00*/  @!P0 STG.E.U8 desc[UR50][R12.64+0x9], R31 ;  /* 0x0000091f0c008986 */ /* 0x0003e4000c101132 */
.L_x_55:
[----:B------:R-:W-:Y:S05]  /*2e10*/  BSYNC B0 ;  /* 0x0000000000007941 */ /* 0x000fea0003800000 */
.L_x_37:
[----:B------:R-:W-:Y:S01]  /*2e20*/  IMAD.U32 R0, RZ, RZ, UR47 ;  /* 0x0000002fff007e24 */ /* 0x000fe2000f8e00ff */
[----:B------:R-:W-:Y:S01]  /*2e30*/  ULDC.64 UR4, c[0x0][0x650] ;  /* 0x0001940000047ab9 */ /* 0x000fe20000000a00 */
[C---:B-1-3--:R-:W-:Y:S02]  /*2e40*/  IMAD.WIDE.U32 R4, R2.reuse, UR36, RZ ;  /* 0x0000002402047c25 */ /* 0x04afe4000f8e00ff */
[----:B------:R1:W-:Y:S02]  /*2e50*/  SYNCS.ARRIVE.TRANS64.A1T0 RZ, [R0+UR43], RZ ;  /* 0x000000ff00ff79a7 */ /* 0x0003e4000810002b */
[----:B------:R-:W-:Y:S01]  /*2e60*/  IMAD R3, R2, UR37, RZ ;  /* 0x0000002502037c24 */ /* 0x000fe2000f8e02ff */
[----:B------:R-:W-:Y:S01]  /*2e70*/  LEA R18, P0, R4, R18, 0x1 ;  /* 0x0000001204127211 */ /* 0x000fe200078008ff */
[----:B------:R-:W-:Y:S02]  /*2e80*/  IMAD.MOV.U32 R32, RZ, RZ, -0x1 ;  /* 0xffffffffff207424 */ /* 0x000fe400078e00ff */
[----:B------:R-:W-:-:S02]  /*2e90*/  IMAD.MOV.U32 R23, RZ, RZ, -0x1 ;  /* 0xffffffffff177424 */ /* 0x000fc400078e00ff */
[----:B-1----:R-:W-:Y:S02]  /*2ea0*/  IMAD.IADD R0, R3, 0x1, R5 ;  /* 0x0000000103007824 */ /* 0x002fe400078e0205 */
[----:B------:R-:W-:-:S03]  /*2eb0*/  IMAD.MOV.U32 R22, RZ, RZ, -0x1 ;  /* 0xffffffffff167424 */ /* 0x000fc600078e00ff */
[--C-:B------:R-:W-:Y:S02]  /*2ec0*/  LEA.HI.X R17, R4, R17, R0.reuse, 0x1, P0 ;  /* 0x0000001104117211 */ /* 0x100fe400000f0c00 */
[----:B------:R-:W-:Y:S02]  /*2ed0*/  ISETP.GE.U32.AND P0, PT, R18, UR4, PT ;  /* 0x0000000412007c0c */ /* 0x000fe4000bf06070 */
[----:B------:R-:W-:Y:S02]  /*2ee0*/  PRMT R0, RZ, 0x7610, R0 ;  /* 0x00007610ff007816 */ /* 0x000fe40000000000 */
[----:B------:R-:W-:-:S13]  /*2ef0*/  ISETP.GE.U32.AND.EX P0, PT, R17, UR5, PT, P0 ;  /* 0x0000000511007c0c */ /* 0x000fda000bf06100 */
[----:B------:R-:W-:Y:S05]  /*2f00*/  @P0 BRA `(.L_x_56) ;  /* 0x00000004006c0947 */ /* 0x000fea0003800000 */
[----:B0---4-:R-:W0:Y:S01]  /*2f10*/  S2R R12, SR_CTAID.X ;  /* 0x00000000000c7919 */ /* 0x011e220000002500 */
[----:B--2---:R-:W1:Y:S01]  /*2f20*/  LDC.64 R10, c[0x0][0x628] ;  /* 0x00018a00ff0a7b82 */ /* 0x004e620000000a00 */
[----:B------:R-:W-:Y:S01]  /*2f30*/  ULDC UR4, c[0x0][0x150] ;  /* 0x0000540000047ab9 */ /* 0x000fe20000000800 */
[----:B------:R-:W-:Y:S01]  /*2f40*/  IMAD.MOV.U32 R8, RZ, RZ, R18 ;  /* 0x000000ffff087224 */ /* 0x000fe200078e0012 */
[----:B------:R-:W2:Y:S01]  /*2f50*/  S2R R23, SR_CTAID.Y ;  /* 0x0000000000177919 */ /* 0x000ea20000002600 */
[----:B------:R-:W-:-:S04]  /*2f60*/  IMAD.MOV.U32 R9, RZ, RZ, R17 ;  /* 0x000000ffff097224 */ /* 0x000fc800078e0011 */
[----:B------:R-:W3:Y:S08]  /*2f70*/  LDC R21, c[0x0][0x144] ;  /* 0x00005100ff157b82 */ /* 0x000ef00000000800 */
[----:B------:R-:W4:Y:S08]  /*2f80*/  LDC R0, c[0x0][0x630] ;  /* 0x00018c00ff007b82 */ /* 0x000f300000000800 */
[----:B------:R-:W2:Y:S01]  /*2f90*/  LDC.64 R14, c[0x0][0x620] ;  /* 0x00018800ff0e7b82 */ /* 0x000ea20000000a00 */
[----:B-1----:R-:W-:-:S04]  /*2fa0*/  ISETP.NE.U32.AND P0, PT, R10, RZ, PT ;  /* 0x000000ff0a00720c */ /* 0x002fc80003f05070 */
[----:B------:R-:W-:Y:S02]  /*2fb0*/  ISETP.NE.AND.EX P0, PT, R11, RZ, PT, P0 ;  /* 0x000000ff0b00720c */ /* 0x000fe40003f05300 */
[----:B0-----:R-:W-:-:S05]  /*2fc0*/  I2FP.F32.U32 R3, R12 ;  /* 0x0000000c00037245 */ /* 0x001fca0000201000 */
[----:B------:R-:W-:-:S04]  /*2fd0*/  FMUL R3, R3, UR4 ;  /* 0x0000000403037c20 */ /* 0x000fc80008400000 */
[----:B------:R0:W1:Y:S02]  /*2fe0*/  F2I.U32.TRUNC.NTZ R20, R3 ;  /* 0x0000000300147305 */ /* 0x000064000020f000 */
[----:B---34-:R-:W-:Y:S05]  /*2ff0*/  @!P0 BRA `(.L_x_57) ;  /* 0x0000000000288947 */ /* 0x018fea0003800000 */
[----:B0-----:R-:W0:Y:S02]  /*3000*/  LDC R3, c[0x0][0x634] ;  /* 0x00018d00ff037b82 */ /* 0x001e240000000800 */
        /* <DEDUP_REMOVED lines=9> */
.L_x_57:
[-CC-:B------:R-:W-:Y:S01]  /*30a0*/  SHF.R.U64 R22, R8, R0.reuse, R9.reuse ;  /* 0x0000000008167219 */ /* 0x180fe20000001209 */
[----:B------:R-:W3:Y:S01]  /*30b0*/  LDC.64 R26, c[0x0][0x640] ;  /* 0x00019000ff1a7b82 */ /* 0x000ee20000000a00 */
[----:B------:R-:W-:Y:S01]  /*30c0*/  SHF.R.U32.HI R0, RZ, R0, R9 ;  /* 0x00000000ff007219 */ /* 0x000fe20000011609 */
[----:B------:R-:W-:Y:S01]  /*30d0*/  IMAD.MOV.U32 R4, RZ, RZ, R18 ;  /* 0x000000ffff047224 */ /* 0x000fe200078e0012 */
[----:B0-----:R-:W-:Y:S01]  /*30e0*/  IADD3 R3, P0, RZ, -R22, RZ ;  /* 0x80000016ff037210 */ /* 0x001fe20007f1e0ff */
[----:B-1----:R-:W-:Y:S01]  /*30f0*/  IMAD.MOV R20, RZ, RZ, -R20 ;  /* 0x000000ffff147224 */ /* 0x002fe200078e0a14 */
[----:B------:R-:W-:Y:S01]  /*3100*/  ULDC UR4, c[0x0][0x154] ;  /* 0x0000550000047ab9 */ /* 0x000fe20000000800 */
[----:B------:R-:W-:Y:S02]  /*3110*/  IMAD.MOV.U32 R7, RZ, RZ, 0x1 ;  /* 0x00000001ff077424 */ /* 0x000fe400078e00ff */
[----:B------:R-:W0:Y:S01]  /*3120*/  LDC R6, c[0x0][0x618] ;  /* 0x00018600ff067b82 */ /* 0x000e220000000800 */
[----:B------:R-:W-:-:S02]  /*3130*/  IMAD.X R5, RZ, RZ, ~R0, P0 ;  /* 0x000000ffff057224 */ /* 0x000fc400000e0e00 */
[----:B------:R-:W-:Y:S02]  /*3140*/  IMAD R21, R21, R20, R12 ;  /* 0x0000001415157224 */ /* 0x000fe400078e020c */
[-C--:B--2---:R-:W-:Y:S02]  /*3150*/  IMAD R0, R5, R14.reuse, RZ ;  /* 0x0000000e05007224 */ /* 0x084fe400078e02ff */
[----:B------:R-:W-:Y:S01]  /*3160*/  IMAD.MOV.U32 R5, RZ, RZ, R17 ;  /* 0x000000ffff057224 */ /* 0x000fe200078e0011 */
[----:B------:R-:W1:Y:S01]  /*3170*/  LDC R8, c[0x0][0x608] ;  /* 0x00018200ff087b82 */ /* 0x000e620000000800 */
[----:B------:R-:W-:-:S04]  /*3180*/  IMAD.WIDE.U32 R4, R3, R14, R4 ;  /* 0x0000000e03047225 */ /* 0x000fc800078e0004 */
[----:B------:R-:W-:-:S03]  /*3190*/  IMAD R3, R3, R15, R0 ;  /* 0x0000000f03037224 */ /* 0x000fc600078e0200 */
[----:B------:R-:W2:Y:S01]  /*31a0*/  LDC R24, c[0x0][0x658] ;  /* 0x00019600ff187b82 */ /* 0x000ea20000000800 */
[----:B------:R-:W-:Y:S01]  /*31b0*/  I2FP.F32.U32 R0, R23 ;  /* 0x0000001700007245 */ /* 0x000fe20000201000 */
[----:B------:R-:W-:Y:S01]  /*31c0*/  IMAD.IADD R3, R5, 0x1, R3 ;  /* 0x0000000105037824 */ /* 0x000fe200078e0203 */
[----:B---3--:R-:W-:Y:S01]  /*31d0*/  ISETP.NE.U32.AND P0, PT, R26, RZ, PT ;  /* 0x000000ff1a00720c */ /* 0x008fe20003f05070 */
[----:B------:R-:W-:Y:S02]  /*31e0*/  IMAD.MOV.U32 R5, RZ, RZ, -0x1 ;  /* 0xffffffffff057424 */ /* 0x000fe400078e00ff */
[----:B------:R-:W-:Y:S02]  /*31f0*/  FMUL R0, R0, UR4 ;  /* 0x0000000400007c20 */ /* 0x000fe40008400000 */
[----:B------:R-:W3:Y:S01]  /*3200*/  LDC R20, c[0x0][0x148] ;  /* 0x00005200ff147b82 */ /* 0x000ee20000000800 */
[----:B0-----:R-:W-:Y:S01]  /*3210*/  SHF.R.U64 R12, R4, R6, R3 ;  /* 0x00000006040c7219 */ /* 0x001fe20000001203 */
[----:B------:R0:W4:Y:S01]  /*3220*/  F2I.U32.TRUNC.NTZ R13, R0 ;  /* 0x00000000000d7305 */ /* 0x000122000020f000 */
[----:B------:R-:W-:-:S02]  /*3230*/  ISETP.NE.AND.EX P0, PT, R27, RZ, PT, P0 ;  /* 0x000000ff1b00720c */ /* 0x000fc40003f05300 */
[----:B------:R-:W-:-:S03]  /*3240*/  SHF.R.U32.HI R3, RZ, R6, R3 ;  /* 0x00000006ff037219 */ /* 0x000fc60000011603 */
[----:B------:R-:W0:Y:S01]  /*3250*/  LDC R15, c[0x0][0x600] ;  /* 0x00018000ff0f7b82 */ /* 0x000e220000000800 */
[-CC-:B-1----:R-:W-:Y:S02]  /*3260*/  SHF.R.U64 R10, R12, R8.reuse, R3.reuse ;  /* 0x000000080c0a7219 */ /* 0x182fe40000001203 */
[----:B------:R-:W-:-:S05]  /*3270*/  SHF.R.U32.HI R3, RZ, R8, R3 ;  /* 0x00000008ff037219 */ /* 0x000fca0000011603 */
[----:B------:R-:W1:Y:S01]  /*3280*/  LDC R28, c[0x0][0x648] ;  /* 0x00019200ff1c7b82 */ /* 0x000e620000000800 */
[-C--:B--2---:R-:W-:Y:S02]  /*3290*/  SHF.L.U32 R4, R5, R24.reuse, RZ ;  /* 0x0000001805047219 */ /* 0x084fe400000006ff */
[--C-:B------:R-:W-:Y:S02]  /*32a0*/  SHF.R.U64 R14, R10, R24, R3.reuse ;  /* 0x000000180a0e7219 */ /* 0x100fe40000001203 */
[----:B------:R-:W-:Y:S02]  /*32b0*/  LOP3.LUT R25, RZ, R4, RZ, 0x33, !PT ;  /* 0x00000004ff197212 */ /* 0x000fe400078e33ff */
[-C--:B------:R-:W-:Y:S01]  /*32c0*/  SHF.R.U32.HI R5, RZ, R24.reuse, R3 ;  /* 0x00000018ff057219 */ /* 0x080fe20000011603 */
[----:B------:R-:W2:Y:S01]  /*32d0*/  LDC R29, c[0x0][0x638] ;  /* 0x00018e00ff1d7b82 */ /* 0x000ea20000000800 */
[----:B------:R-:W-:Y:S01]  /*32e0*/  SHF.L.U32 R32, R7, R24, RZ ;  /* 0x0000001807207219 */ /* 0x000fe200000006ff */
[----:B------:R-:W-:-:S06]  /*32f0*/  IMAD.MOV.U32 R4, RZ, RZ, R14 ;  /* 0x000000ffff047224 */ /* 0x000fcc00078e000e */
[----:B------:R-:W0:Y:S01]  /*3300*/  LDC R30, c[0x0][0x610] ;  /* 0x00018400ff1e7b82 */ /* 0x000e220000000800 */
[----:B----4-:R-:W-:Y:S05]  /*3310*/  @!P0 BRA `(.L_x_58) ;  /* 0x0000000000288947 */ /* 0x010fea0003800000 */
[----:B------:R-:W4:Y:S02]  /*3320*/  LDC R3, c[0x0][0x64c] ;  /* 0x00019300ff037b82 */ /* 0x000f240000000800 */
[----:B----4-:R-:W-:-:S05]  /*3330*/  IADD3 R3, P0, R14, R3, RZ ;  /* 0x000000030e037210 */ /* 0x010fca0007f1e0ff */
        /* <DEDUP_REMOVED lines=8> */
.L_x_58:
[----:B------:R-:W-:Y:S01]  /*33c0*/  ISETP.NE.AND P0, PT, R19, 0x1, PT ;  /* 0x000000011300780c */ /* 0x000fe20003f05270 */
[----:B0-----:R-:W-:Y:S01]  /*33d0*/  VIADD R7, R15, 0xffffffff ;  /* 0xffffffff0f077836 */ /* 0x001fe20000000000 */
[----:B-1----:R-:W-:Y:S01]  /*33e0*/  SHF.R.U64 R0, R4, R28, R5 ;  /* 0x0000001c04007219 */ /* 0x002fe20000001205 */
[----:B------:R-:W-:Y:S01]  /*33f0*/  IMAD.MOV R13, RZ, RZ, -R13 ;  /* 0x000000ffff0d7224 */ /* 0x000fe200078e0a0d */
[----:B------:R-:W-:Y:S01]  /*3400*/  LOP3.LUT R5, R10, R25, RZ, 0xc0, !PT ;  /* 0x000000190a057212 */ /* 0x000fe200078ec0ff */
[----:B------:R-:W-:Y:S02]  /*3410*/  IMAD.MOV.U32 R4, RZ, RZ, 0x1 ;  /* 0x00000001ff047424 */ /* 0x000fe400078e00ff */
[----:B------:R-:W-:Y:S02]  /*3420*/  IMAD.MOV R3, RZ, RZ, -R0 ;  /* 0x000000ffff037224 */ /* 0x000fe400078e0a00 */
[----:B------:R-:W-:Y:S01]  /*3430*/  IMAD R32, R32, R0, R5 ;  /* 0x0000000020207224 */ /* 0x000fe200078e0205 */
[----:B------:R-:W-:Y:S01]  /*3440*/  LOP3.LUT R5, R12, R7, RZ, 0xc0, !PT ;  /* 0x000000070c057212 */ /* 0x000fe200078ec0ff */
[----:B--2---:R-:W-:-:S02]  /*3450*/  IMAD R0, R3, R29, R14 ;  /* 0x0000001d03007224 */ /* 0x004fc400078e020e */
[----:B---3--:R-:W-:Y:S02]  /*3460*/  @P0 IMAD R21, R20, R13, R23 ;  /* 0x0000000d14150224 */ /* 0x008fe400078e0217 */
[----:B------:R-:W-:Y:S01]  /*3470*/  IMAD R3, R0, R15, R5 ;  /* 0x0000000f00037224 */ /* 0x000fe200078e0205 */
[----:B------:R-:W-:Y:S01]  /*3480*/  PRMT R0, R4, 0x7610, R0 ;  /* 0x0000761004007816 */ /* 0x000fe20000000000 */
[----:B------:R-:W-:-:S05]  /*3490*/  IMAD R32, R32, R30, R21 ;  /* 0x0000001e20207224 */ /* 0x000fca00078e0215 */
[----:B------:R-:W-:Y:S02]  /*34a0*/  SEL R23, R3, R32, !P0 ;  /* 0x0000002003177207 */ /* 0x000fe40004000000 */
[----:B------:R-:W-:-:S07]  /*34b0*/  SEL R32, R32, R3, !P0 ;  /* 0x0000000320207207 */ /* 0x000fce0004000000 */
.L_x_56:
[----:B------:R-:W-:Y:S02]  /*34c0*/  LOP3.LUT P0, RZ, R0, 0xff, RZ, 0xc0, !PT ;  /* 0x000000ff00ff7812 */ /* 0x000fe4000780c0ff */
[----:B------:R-:W-:-:S11]  /*34d0*/  LOP3.LUT R48, R48, 0x1, RZ, 0x3c, !PT ;  /* 0x0000000130307812 */ /* 0x000fd600078e3cff */
[----:B------:R-:W-:Y:S05]  /*34e0*/  @P0 BRA `(.L_x_59) ;  /* 0xffffffe400240947 */ /* 0x000fea000383ffff */
[----:B------:R-:W-:Y:S05]  /*34f0*/  EXIT ;  /* 0x000000000000794d */ /* 0x000fea0003800000 */
.L_x_18:
[----:B------:R-:W-:-:S08]  /*3500*/  ISETP.NE.AND P0, PT, R5, RZ, PT ;  /* 0x000000ff0500720c */ /* 0x000fd00003f05270 */
[----:B--23-5:R-:W0:-:S00]  /*3510*/  USETMAXREG.DEALLOC.CTAPOOL 0x28 ;  /* 0x00000028000079c8 */ /* 0x02ce0000080e0500 */
[----:B------:R-:W-:Y:S05]  /*3520*/  @P0 EXIT ;  /* 0x000000000000094d */ /* 0x000fea0003800000 */
[----:B0-----:R-:W-:Y:S01]  /*3530*/  LOP3.LUT P0, RZ, R8, 0xff, RZ, 0xc0, !PT ;  /* 0x000000ff08ff7812 */ /* 0x001fe2000780c0ff */
[----:B------:R-:W-:Y:S02]  /*3540*/  IMAD.MOV.U32 R0, RZ, RZ, 0x1 ;  /* 0x00000001ff007424 */ /* 0x000fe400078e00ff */
[----:B------:R-:W-:-:S10]  /*3550*/  IMAD.MOV.U32 R8, RZ, RZ, RZ ;  /* 0x000000ffff087224 */ /* 0x000fd400078e00ff */
[----:B------:R-:W-:Y:S05]  /*3560*/  @!P0 BRA `(.L_x_60) ;  /* 0x0000000c00408947 */ /* 0x000fea0003800000 */
[----:B------:R-:W0:Y:S01]  /*3570*/  S2R R12, SR_CgaCtaId ;  /* 0x00000000000c7919 */ /* 0x000e220000008800 */
[----:B------:R-:W-:Y:S01]  /*3580*/  LOP3.LUT P0, RZ, R4, 0x1f, RZ, 0xc0, !PT ;  /* 0x0000001f04ff7812 */ /* 0x000fe2000780c0ff */
[C---:B------:R-:W-:Y:S01]  /*3590*/  IMAD R5, R2.reuse, UR37, RZ ;  /* 0x0000002502057c24 */ /* 0x040fe2000f8e02ff */
[C---:B------:R-:W-:Y:S01]  /*35a0*/  ISETP.NE.AND P2, PT, R3.reuse, RZ, PT ;  /* 0x000000ff0300720c */ /* 0x040fe20003f45270 */
[----:B------:R-:W-:Y:S01]  /*35b0*/  ULDC UR5, c[0x0][0x658] ;  /* 0x0001960000057ab9 */ /* 0x000fe20000000800 */
[----:B------:R-:W-:Y:S01]  /*35c0*/  ISETP.NE.OR P0, PT, R3, RZ, !P0 ;  /* 0x000000ff0300720c */ /* 0x000fe20004705670 */
[----:B------:R-:W-:Y:S01]  /*35d0*/  IMAD.WIDE.U32 R2, R2, UR36, RZ ;  /* 0x0000002402027c25 */ /* 0x000fe2000f8e00ff */
[----:B------:R-:W-:Y:S01]  /*35e0*/  UMOV UR6, 0xffffffff ;  /* 0xffffffff00067882 */ /* 0x000fe20000000000 */
[----:B------:R-:W-:Y:S01]  /*35f0*/  BSSY B0, `(.L_x_60) ;  /* 0x00000c7000007945 */ /* 0x000fe20003800000 */
[----:B------:R-:W-:Y:S01]  /*3600*/  USHF.L.U32 UR6, UR6, UR5, URZ ;  /* 0x0000000506067299 */ /* 0x000fe2000800063f */
[----:B------:R-:W-:Y:S01]  /*3610*/  IMAD.MOV.U32 R11, RZ, RZ, 0x1 ;  /* 0x00000001ff0b7424 */ /* 0x000fe200078e00ff */
[----:B------:R-:W-:Y:S01]  /*3620*/  LOP3.LUT R9, R16, 0x2, RZ, 0xfc, !PT ;  /* 0x0000000210097812 */ /* 0x000fe200078efcff */
[----:B------:R-:W-:Y:S01]  /*3630*/  IMAD.MOV.U32 R0, RZ, RZ, 0x1 ;  /* 0x00000001ff007424 */ /* 0x000fe200078e00ff */
[----:B------:R-:W-:Y:S01]  /*3640*/  ULDC UR4, c[0x0][0x600] ;  /* 0x0001800000047ab9 */ /* 0x000fe20000000800 */
[----:B------:R-:W-:Y:S01]  /*3650*/  IMAD.MOV.U32 R8, RZ, RZ, RZ ;  /* 0x000000ffff087224 */ /* 0x000fe200078e00ff */
[----:B------:R-:W-:Y:S01]  /*3660*/  UMOV UR7, 0x1 ;  /* 0x0000000100077882 */ /* 0x000fe20000000000 */
[----:B------:R-:W-:Y:S01]  /*3670*/  IMAD.IADD R10, R5, 0x1, R3 ;  /* 0x00000001050a7824 */ /* 0x000fe200078e0203 */
[----:B------:R-:W-:-:S02]  /*3680*/  UIADD3 UR19, UR40, 0x1, URZ ;  /* 0x0000000128137890 */ /* 0x000fc4000fffe03f */
[----:B------:R-:W-:Y:S02]  /*3690*/  UIADD3 UR15, UR4, -0x1, URZ ;  /* 0xffffffff040f7890 */ /* 0x000fe4000fffe03f */
[----:B------:R-:W-:Y:S02]  /*36a0*/  USHF.L.U32 UR17, UR7, UR5, URZ ;  /* 0x0000000507117299 */ /* 0x000fe4000800063f */
[----:B------:R-:W-:Y:S01]  /*36b0*/  ULOP3.LUT UR16, URZ, UR6, URZ, 0x33, !UPT ;  /* 0x000000063f107292 */ /* 0x000fe2000f8e333f */
[----:B------:R-:W-:Y:S01]  /*36c0*/  ULDC.64 UR20, c[0x0][0x198] ;  /* 0x0000660000147ab9 */ /* 0x000fe20000000a00 */
[C---:B0-----:R-:W-:Y:S02]  /*36d0*/  IMAD.SHL.U32 R4, R12.reuse, 0x400, RZ ;  /* 0x000004000c047824 */ /* 0x041fe400078e00ff */
[----:B------:R-:W-:-:S03]  /*36e0*/  IMAD.SHL.U32 R12, R12, 0x8, RZ ;  /* 0x000000080c0c7824 */ /* 0x000fc600078e00ff */
[----:B------:R-:W-:Y:S02]  /*36f0*/  LOP3.LUT R4, R4, 0x400, RZ, 0xc0, !PT ;  /* 0x0000040004047812 */ /* 0x000fe400078ec0ff */
[----:B------:R-:W-:Y:S02]  /*3700*/  LOP3.LUT R12, R12, 0x8, RZ, 0xc0, !PT ;  /* 0x000000080c0c7812 */ /* 0x000fe400078ec0ff */
[----:B------:R-:W-:-:S07]  /*3710*/  LOP3.LUT R13, R4, 0x2c280, RZ, 0xfc, !PT ;  /* 0x0002c280040d7812 */ /* 0x000fce00078efcff */
.L_x_72:
[----:B------:R-:W-:-:S03]  /*3720*/  UMOV UR4, 0xffffffff ;  /* 0xffffffff00047882 */ /* 0x000fc60000000000 */
[----:B------:R-:W-:Y:S05]  /*3730*/  BRA.DIV UR4, `(.L_x_61) ;  /* 0x0000001a04707947 */ /* 0x000fea000b800000 */
[----:B------:R-:W-:-:S13]  /*3740*/  ELECT P6, URZ, PT ;  /* 0x00000000003f782f */ /* 0x000fda00038c0000 */
.L_x_103:
[----:B------:R-:W0:Y:S01]  /*3750*/  LDC R4, c[0x0][0x28c] ;  /* 0x0000a300ff047b82 */ /* 0x000e220000000800 */
[----:B------:R-:W-:Y:S01]  /*3760*/  BSSY B1, `(.L_x_62) ;  /* 0x0000039000017945 */ /* 0x000fe20003800000 */
[----:B0-----:R-:W-:-:S13]  /*3770*/  ISETP.LT.OR P6, PT, R4, 0x1, !P6 ;  /* 0x000000010400780c */ /* 0x001fda00077c1670 */
[----:B------:R-:W-:Y:S05]  /*3780*/  @P6 BRA `(.L_x_63) ;  /* 0x0000000000d86947 */ /* 0x000fea0003800000 */
[----:B------:R-:W-:Y:S02]  /*3790*/  IMAD R23, R23, 0x10, R12 ;  /* 0x0000001017177824 */ /* 0x000fe400078e020c */
[----:B------:R-:W-:Y:S02]  /*37a0*/  IMAD.SHL.U32 R32, R32, 0x40, RZ ;  /* 0x0000004020207824 */ /* 0x000fe400078e00ff */
[----:B------:R-:W-:Y:S02]  /*37b0*/  IMAD.MOV.U32 R20, RZ, RZ, RZ ;  /* 0x000000ffff147224 */ /* 0x000fe400078e00ff */
[----:B------:R-:W-:Y:S02]  /*37c0*/  IMAD.U32 R21, RZ, RZ, UR19 ;  /* 0x00000013ff157e24 */ /* 0x000fe4000f8e00ff */
[----:B------:R-:W-:Y:S02]  /*37d0*/  IMAD.MOV.U32 R4, RZ, RZ, R0 ;  /* 0x000000ffff047224 */ /* 0x000fe400078e0000 */
[----:B------:R-:W-:-:S07]  /*37e0*/  IMAD.MOV.U32 R6, RZ, RZ, R8 ;  /* 0x000000ffff067224 */ /* 0x000fce00078e0008 */
.L_x_67:
[----:B------:R-:W0:Y:S01]  /*37f0*/  S2R R14, SR_CgaCtaId ;  /* 0x00000000000e7919 */ /* 0x000e220000008800 */
[----:B------:R-:W-:Y:S01]  /*3800*/  MOV R5, 0x400 ;  /* 0x0000040000057802 */ /* 0x000fe20000000f00 */
[----:B------:R-:W1:Y:S03]  /*3810*/  @!P2 LDC R7, c[0x0][0x500] ;  /* 0x00014000ff07ab82 */ /* 0x000e660000000800 */
[----:B0-----:R-:W-:Y:S02]  /*3820*/  LEA R15, R14, R5, 0x18 ;  /* 0x000000050e0f7211 */ /* 0x001fe400078ec0ff */
[----:B------:R-:W-:-:S03]  /*3830*/  SHF.L.U32 R5, R4, 0x1f, RZ ;  /* 0x0000001f04057819 */ /* 0x000fc600000006ff */
[----:B------:R-:W-:-:S04]  /*3840*/  IMAD R14, R6, 0x8, R15 ;  /* 0x00000008060e7824 */ /* 0x000fc800078e020f */
[----:B------:R-:W0:Y:S02]  /*3850*/  SYNCS.PHASECHK.TRANS64.TRYWAIT P1, [R14+URZ+0xb0], R5 ;  /* 0x0000b0050e0075a7 */ /* 0x000e24000802017f */
[----:B01----:R-:W-:Y:S05]  /*3860*/  @!P1 BRA `(.L_x_64) ;  /* 0x0000001800449947 */ /* 0x003fea0003800000 */
.L_x_104:
[----:B0-----:R-:W-:Y:S01]  /*3870*/  PRMT R5, R9, 0x9910, RZ ;  /* 0x0000991009057816 */ /* 0x001fe200000000ff */
[----:B------:R0:W-:Y:S03]  /*3880*/  @!P2 SYNCS.ARRIVE.TRANS64 RZ, [R14+URZ], R7 ;  /* 0x000000070effa9a7 */ /* 0x0001e6000800003f */
[----:B------:R-:W-:-:S13]  /*3890*/  ISETP.NE.AND P1, PT, R5, 0x2, PT ;  /* 0x000000020500780c */ /* 0x000fda0003f25270 */
[----:B0-----:R-:W-:Y:S05]  /*38a0*/  @P1 BRA `(.L_x_65) ;  /* 0x0000000000041947 */ /* 0x001fea0003800000 */
[----:B------:R-:W-:Y:S01]  /*38b0*/  BPT.TRAP 0x1 ;  /* 0x000000040000795c */ /* 0x000fe20000300000 */
.L_x_65:
[----:B------:R-:W-:Y:S05]  /*38c0*/  @P0 BRA `(.L_x_66) ;  /* 0x0000000000040947 */ /* 0x000fea0003800000 */
[----:B------:R-:W-:Y:S01]  /*38d0*/  BPT.TRAP 0x1 ;  /* 0x000000040000795c */ /* 0x000fe20000300000 */
.L_x_66:
[----:B------:R-:W-:Y:S01]  /*38e0*/  R2UR UR13, R15 ;  /* 0x000000000f0d72ca */ /* 0x000fe200000e0000 */
[----:B------:R-:W-:Y:S01]  /*38f0*/  IMAD R15, R6, 0x2000, R15 ;  /* 0x00002000060f7824 */ /* 0x000fe200078e020f */
[----:B------:R-:W-:Y:S01]  /*3900*/  R2UR UR9, R14 ;  /* 0x000000000e0972ca */ /* 0x000fe200000e0000 */
[C---:B------:R-:W-:Y:S01]  /*3910*/  IMAD R5, R6.reuse, 0x800, R13 ;  /* 0x0000080006057824 */ /* 0x040fe200078e020d */
[----:B------:R-:W-:Y:S01]  /*3920*/  UIADD3 UR4, UP0, UR20, 0xf0, URZ ;  /* 0x000000f014047890 */ /* 0x000fe2000ff1e03f */
[----:B------:R-:W-:Y:S01]  /*3930*/  VIADD R21, R21, 0xffffffff ;  /* 0xffffffff15157836 */ /* 0x000fe20000000000 */
[----:B------:R-:W-:Y:S01]  /*3940*/  R2UR UR5, R15 ;  /* 0x000000000f0572ca */ /* 0x000fe200000e0000 */
[----:B------:R-:W-:Y:S01]  /*3950*/  UIADD3 UR22, UP1, UR20, 0x1f0, URZ ;  /* 0x000001f014167890 */ /* 0x000fe2000ff3e03f */
[----:B------:R-:W-:Y:S01]  /*3960*/  R2UR UR8, R5 ;  /* 0x00000000050872ca */ /* 0x000fe200000e0000 */
[----:B------:R-:W-:Y:S01]  /*3970*/  VIADD R6, R6, 0x1 ;  /* 0x0000000106067836 */ /* 0x000fe20000000000 */
[----:B------:R-:W-:Y:S01]  /*3980*/  R2UR UR11, R32 ;  /* 0x00000000200b72ca */ /* 0x000fe200000e0000 */
[----:B------:R-:W-:Y:S01]  /*3990*/  UIADD3.X UR23, URZ, UR21, URZ, UP1, !UPT ;  /* 0x000000153f177290 */ /* 0x000fe20008ffe43f */
[----:B------:R-:W-:Y:S01]  /*39a0*/  R2UR UR10, R20 ;  /* 0x00000000140a72ca */ /* 0x000fe200000e0000 */
[----:B------:R-:W-:Y:S01]  /*39b0*/  UMOV UR6, 0x0 ;  /* 0x0000000000067882 */ /* 0x000fe20000000000 */
[----:B------:R-:W-:Y:S01]  /*39c0*/  R2UR UR12, R22 ;  /* 0x00000000160c72ca */ /* 0x000fe200000e0000 */
[----:B------:R-:W-:Y:S01]  /*39d0*/  UMOV UR7, 0x10000000 ;  /* 0x1000000000077882 */ /* 0x000fe20000000000 */
[----:B------:R-:W-:Y:S01]  /*39e0*/  R2UR UR18, R23 ;  /* 0x00000000171272ca */ /* 0x000fe200000e0000 */
[----:B------:R-:W-:Y:S01]  /*39f0*/  UMOV UR24, 0x30000 ;  /* 0x0003000000187882 */ /* 0x000fe20000000000 */
[----:B------:R-:W-:Y:S01]  /*3a00*/  ISETP.GT.AND P3, PT, R21, 0x1, PT ;  /* 0x000000011500780c */ /* 0x000fe20003f64270 */
[----:B------:R-:W-:Y:S01]  /*3a10*/  UIADD3 UR14, UR5, 0x280, URZ ;  /* 0x00000280050e7890 */ /* 0x000fe2000fffe03f */
[----:B------:R-:W-:Y:S01]  /*3a20*/  ISETP.NE.AND P1, PT, R6, 0x16, PT ;  /* 0x000000160600780c */ /* 0x000fe20003f25270 */
[----:B------:R-:W-:Y:S01]  /*3a30*/  UIADD3.X UR5, URZ, UR21, URZ, UP0, !UPT ;  /* 0x000000153f057290 */ /* 0x000fe200087fe43f */
[----:B------:R-:W-:Y:S01]  /*3a40*/  VIADD R20, R20, 0x80 ;  /* 0x0000008014147836 */ /* 0x000fe20000000000 */
[----:B------:R-:W-:Y:S01]  /*3a50*/  UIADD3 UR13, UR13, UR8, URZ ;  /* 0x000000080d0d7290 */ /* 0x000fe2000fffe03f */
[----:B------:R-:W-:-:S02]  /*3a60*/  SEL R5, RZ, 0x1, P1 ;  /* 0x00000001ff057807 */ /* 0x000fc40000800000 */
[----:B------:R-:W-:Y:S01]  /*3a70*/  UMOV UR8, UR14 ;  /* 0x0000000e00087c82 */ /* 0x000fe20008000000 */
[----:B------:R-:W-:Y:S02]  /*3a80*/  SEL R6, R6, RZ, P1 ;  /* 0x000000ff06067207 */ /* 0x000fe40000800000 */
[----:B------:R-:W-:Y:S01]  /*3a90*/  LOP3.LUT R4, R4, R5, RZ, 0x3c, !PT ;  /* 0x0000000504047212 */ /* 0x000fe200078e3cff */
[----:B------:R0:W-:Y:S02]  /*3aa0*/  UTMALDG.3D [UR8], [UR4], desc[UR6] ;  /* 0x00000608040075b4 */ /* 0x0001e40008011000 */
[----:B0-----:R-:W-:Y:S01]  /*3ab0*/  UMOV UR11, UR18 ;  /* 0x00000012000b7c82 */ /* 0x001fe20008000000 */
[----:B------:R-:W-:Y:S02]  /*3ac0*/  UMOV UR8, UR13 ;  /* 0x0000000d00087c82 */ /* 0x000fe40008000000 */
[----:B------:R0:W-:Y:S02]  /*3ad0*/  UTMALDG.3D.MULTICAST [UR8], [UR22], UR24, desc[UR6] ;  /* 0x00000608160073b4 */ /* 0x0001e40008011818 */
[----:B0-----:R-:W-:Y:S05]  /*3ae0*/  @P3 BRA `(.L_x_67) ;  /* 0xfffffffc00403947 */ /* 0x001fea000383ffff */
.L_x_63:
[----:B------:R-:W-:Y:S05]  /*3af0*/  BSYNC B1 ;  /* 0x0000000000017941 */ /* 0x000fea0003800000 */
.L_x_62:
[----:B------:R-:W-:Y:S01]  /*3b00*/  LOP3.LUT P4, RZ, R11, 0xff, RZ, 0xc0, !PT ;  /* 0x000000ff0bff7812 */ /* 0x000fe2000788c0ff */
[----:B------:R-:W-:Y:S01]  /*3b10*/  VIADD R8, R8, UR40 ;  /* 0x0000002808087c36 */ /* 0x000fe20008000000 */
[----:B------:R-:W-:Y:S01]  /*3b20*/  ULDC.64 UR4, c[0x0][0x650] ;  /* 0x0001940000047ab9 */ /* 0x000fe20000000a00 */
[----:B------:R-:W-:Y:S01]  /*3b30*/  IMAD.U32 R7, RZ, RZ, UR40 ;  /* 0x00000028ff077e24 */ /* 0x000fe2000f8e00ff */
[----:B------:R-:W-:Y:S01]  /*3b40*/  UISETP.GE.U32.AND UP0, UPT, UR40, 0x16, UPT ;  /* 0x000000162800788c */ /* 0x000fe2000bf06070 */
[----:B------:R-:W-:Y:S01]  /*3b50*/  BSSY B1, `(.L_x_68) ;  /* 0x000006e000017945 */ /* 0x000fe20003800000 */
[----:B------:R-:W-:Y:S01]  /*3b60*/  ISETP.GT.U32.AND P1, PT, R8, 0x15, PT ;  /* 0x000000150800780c */ /* 0x000fe20003f24070 */
[----:B------:R-:W-:Y:S01]  /*3b70*/  IMAD.MOV.U32 R32, RZ, RZ, -0x1 ;  /* 0xffffffffff207424 */ /* 0x000fe200078e00ff */
[----:B------:R-:W-:Y:S01]  /*3b80*/  PRMT R11, RZ, 0x7610, R11 ;  /* 0x00007610ff0b7816 */ /* 0x000fe2000000000b */
[----:B------:R-:W-:Y:S01]  /*3b90*/  IMAD.MOV.U32 R23, RZ, RZ, -0x1 ;  /* 0xffffffffff177424 */ /* 0x000fe200078e00ff */
[----:B------:R-:W-:Y:S01]  /*3ba0*/  ISETP.LT.U32.AND P1, PT, R7, 0x16, P1 ;  /* 0x000000160700780c */ /* 0x000fe20000f21070 */
[----:B------:R-:W-:Y:S01]  /*3bb0*/  IMAD.MOV.U32 R22, RZ, RZ, -0x1 ;  /* 0xffffffffff167424 */ /* 0x000fe200078e00ff */
[----:B------:R-:W-:Y:S01]  /*3bc0*/  PLOP3.LUT P3, PT, PT, PT, UP0, 0x80, 0x0 ;  /* 0x000000000000781c */ /* 0x000fe20003f6f008 */
[----:B------:R-:W0:Y:S01]  /*3bd0*/  @P4 S2R R5, SR_CgaCtaId ;  /* 0x0000000000054919 */ /* 0x000e220000008800 */
[----:B------:R-:W-:-:S04]  /*3be0*/  @P4 MOV R4, 0x400 ;  /* 0x0000040000044802 */ /* 0x000fc80000000f00 */
[----:B0-----:R-:W-:Y:S01]  /*3bf0*/  @P4 LEA R6, R5, R4, 0x18 ;  /* 0x0000000405064211 */ /* 0x001fe200078ec0ff */
[----:B------:R-:W-:-:S03]  /*3c00*/  IMAD.WIDE.U32 R4, R8, -0x45d1745d, RZ ;  /* 0xba2e8ba308047825 */ /* 0x000fc600078e00ff */
[----:B------:R0:W-:Y:S01]  /*3c10*/  @P4 SYNCS.ARRIVE.TRANS64.A1T0 RZ, [R6+URZ+0x198], RZ ;  /* 0x000198ff06ff49a7 */ /* 0x0001e2000810003f */
[----:B------:R-:W-:Y:S02]  /*3c20*/  IADD3 R18, P4, R18, R2, RZ ;  /* 0x0000000212127210 */ /* 0x000fe40007f9e0ff */
[----:B------:R-:W-:Y:S02]  /*3c30*/  SHF.R.U32.HI R7, RZ, 0x4, R5 ;  /* 0x00000004ff077819 */ /* 0x000fe40000011605 */
[----:B------:R-:W-:Y:S01]  /*3c40*/  SEL R5, RZ, 0x1, !P1 ;  /* 0x00000001ff057807 */ /* 0x000fe20004800000 */
[----:B------:R-:W-:Y:S01]  /*3c50*/  IMAD.X R17, R17, 0x1, R10, P4 ;  /* 0x0000000111117824 */ /* 0x000fe200020e060a */
[----:B------:R-:W-:Y:S01]  /*3c60*/  ISETP.GE.U32.AND P1, PT, R18, UR4, PT ;  /* 0x0000000412007c0c */ /* 0x000fe2000bf26070 */
[----:B------:R-:W-:Y:S01]  /*3c70*/  IMAD R8, R7, -0x16, R8 ;  /* 0xffffffea07087824 */ /* 0x000fe200078e0208 */
[----:B------:R-:W-:Y:S02]  /*3c80*/  LOP3.LUT R0, R0, R5, RZ, 0x3c, !PT ;  /* 0x0000000500007212 */ /* 0x000fe400078e3cff */
[----:B------:R-:W-:-:S02]  /*3c90*/  ISETP.GE.U32.AND.EX P1, PT, R17, UR5, PT, P1 ;  /* 0x0000000511007c0c */ /* 0x000fc4000bf26110 */
[----:B------:R-:W-:Y:S02]  /*3ca0*/  @P3 LOP3.LUT R0, R0, 0x1, R7, 0x78, !PT ;  /* 0x0000000100003812 */ /* 0x000fe400078e7807 */
[----:B------:R-:W-:-:S09]  /*3cb0*/  PRMT R4, RZ, 0x7610, R4 ;  /* 0x00007610ff047816 */ /* 0x000fd20000000004 */
[----:B0-----:R-:W-:Y:S05]  /*3cc0*/  @P1 BRA `(.L_x_69) ;  /* 0x0000000400581947 */ /* 0x001fea0003800000 */
[----:B------:R-:W0:Y:S01]  /*3cd0*/  S2R R14, SR_CTAID.X ;  /* 0x00000000000e7919 */ /* 0x000e220000002500 */
[----:B------:R-:W-:Y:S01]  /*3ce0*/  ULDC.64 UR4, c[0x0][0x628] ;  /* 0x00018a0000047ab9 */ /* 0x000fe20000000a00 */
[----:B------:R-:W-:Y:S01]  /*3cf0*/  ULDC UR7, c[0x0][0x630] ;  /* 0x00018c0000077ab9 */ /* 0x000fe20000000800 */
[----:B------:R-:W-:Y:S01]  /*3d00*/  ISETP.NE.U32.AND P1, PT, RZ, UR4, PT ;  /* 0x00000004ff007c0c */ /* 0x000fe2000bf25070 */
[----:B------:R-:W1:Y:S01]  /*3d10*/  S2R R15, SR_CTAID.Y ;  /* 0x00000000000f7919 */ /* 0x000e620000002600 */
[----:B------:R-:W-:Y:S01]  /*3d20*/  ULDC UR8, c[0x0][0x150] ;  /* 0x0000540000087ab9 */ /* 0x000fe20000000800 */
[----:B------:R-:W-:Y:S01]  /*3d30*/  IMAD.MOV.U32 R4, RZ, RZ, R18 ;  /* 0x000000ffff047224 */ /* 0x000fe200078e0012 */
[----:B------:R-:W-:Y:S01]  /*3d40*/  ISETP.NE.AND.EX P1, PT, RZ, UR5, PT, P1 ;  /* 0x00000005ff007c0c */ /* 0x000fe2000bf25310 */
[----:B------:R-:W-:Y:S01]  /*3d50*/  IMAD.MOV.U32 R5, RZ, RZ, R17 ;  /* 0x000000ffff057224 */ /* 0x000fe200078e0011 */
[----:B0-----:R-:W-:-:S11]  /*3d60*/  I2FP.F32.U32 R20, R14 ;  /* 0x0000000e00147245 */ /* 0x001fd60000201000 */
[----:B------:R-:W-:Y:S05]  /*3d70*/  @!P1 BRA `(.L_x_70) ;  /* 0x0000000000289947 */ /* 0x000fea0003800000 */
[----:B------:R-:W-:Y:S02]  /*3d80*/  ULDC UR6, c[0x0][0x634] ;  /* 0x00018d0000067ab9 */ /* 0x000fe40000000800 */
[----:B------:R-:W-:-:S05]  /*3d90*/  IADD3 R5, P1, R18, UR6, RZ ;  /* 0x0000000612057c10 */ /* 0x000fca000ff3e0ff */
[----:B------:R-:W-:-:S04]  /*3da0*/  IMAD.X R21, RZ, RZ, R17, P1 ;  /* 0x000000ffff157224 */ /* 0x000fc800008e0611 */
[----:B------:R-:W-:-:S04]  /*3db0*/  IMAD.WIDE.U32 R6, R21, UR4, RZ ;  /* 0x0000000415067c25 */ /* 0x000fc8000f8e00ff */
[----:B------:R-:W-:-:S04]  /*3dc0*/  IMAD.WIDE.U32 R6, P1, R5, UR5, R6 ;  /* 0x0000000505067c25 */ /* 0x000fc8000f820006 */
[----:B------:R-:W-:-:S04]  /*3dd0*/  IMAD.WIDE.U32 R4, R5, UR4, RZ ;  /* 0x0000000405047c25 */ /* 0x000fc8000f8e00ff */
[----:B------:R-:W-:Y:S01]  /*3de0*/  IMAD.MOV.U32 R4, RZ, RZ, R7 ;  /* 0x000000ffff047224 */ /* 0x000fe200078e0007 */
[----:B------:R-:W-:Y:S01]  /*3df0*/  IADD3 RZ, P3, R5, R6, RZ ;  /* 0x0000000605ff7210 */ /* 0x000fe20007f7e0ff */
[----:B------:R-:W-:-:S04]  /*3e00*/  IMAD.X R5, RZ, RZ, RZ, P1 ;  /* 0x000000ffff057224 */ /* 0x000fc800008e06ff */
[----:B------:R-:W-:-:S08]  /*3e10*/  IMAD.WIDE.U32.X R4, R21, UR5, R4, P3 ;  /* 0x0000000515047c25 */ /* 0x000fd000098e0404 */
.L_x_70:
[--C-:B------:R-:W-:Y:S01]  /*3e20*/  SHF.R.U64 R22, R4, UR7, R5.reuse ;  /* 0x0000000704167c19 */ /* 0x100fe20008001205 */
[----:B------:R-:W-:Y:S01]  /*3e30*/  FMUL R20, R20, UR8 ;  /* 0x0000000814147c20 */ /* 0x000fe20008400000 */
[----:B------:R-:W-:Y:S01]  /*3e40*/  SHF.R.U32.HI R4, RZ, UR7, R5 ;  /* 0x00000007ff047c19 */ /* 0x000fe20008011605 */
[----:B------:R-:W0:Y:S01]  /*3e50*/  LDC R23, c[0x0][0x144] ;  /* 0x00005100ff177b82 */ /* 0x000e220000000800 */
[----:B------:R-:W-:Y:S01]  /*3e60*/  IADD3 R21, P1, RZ, -R22, RZ ;  /* 0x80000016ff157210 */ /* 0x000fe20007f3e0ff */
[----:B------:R-:W-:Y:S01]  /*3e70*/  ULDC UR6, c[0x0][0x154] ;  /* 0x0000550000067ab9 */ /* 0x000fe20000000800 */
[----:B-1----:R-:W-:Y:S01]  /*3e80*/  I2FP.F32.U32 R5, R15 ;  /* 0x0000000f00057245 */ /* 0x002fe20000201000 */
[----:B------:R-:W1:Y:S01]  /*3e90*/  F2I.U32.TRUNC.NTZ R20, R20 ;  /* 0x0000001400147305 */ /* 0x000e62000020f000 */
[----:B------:R-:W-:Y:S01]  /*3ea0*/  ULDC.64 UR4, c[0x0][0x620] ;  /* 0x0001880000047ab9 */ /* 0x000fe20000000a00 */
[----:B------:R-:W-:Y:S01]  /*3eb0*/  IMAD.X R4, RZ, RZ, ~R4, P1 ;  /* 0x000000ffff047224 */ /* 0x000fe200008e0e04 */
[----:B------:R-:W-:Y:S01]  /*3ec0*/  ISETP.NE.AND P4, PT, R19, 0x1, PT ;  /* 0x000000011300780c */ /* 0x000fe20003f85270 */
[----:B------:R-:W-:Y:S01]  /*3ed0*/  FMUL R6, R5, UR6 ;  /* 0x0000000605067c20 */ /* 0x000fe20008400000 */
[----:B------:R-:W2:Y:S01]  /*3ee0*/  LDC R24, c[0x0][0x148] ;  /* 0x00005200ff187b82 */ /* 0x000ea20000000800 */
[----:B------:R-:W-:Y:S01]  /*3ef0*/  IMAD R4, R4, UR4, RZ ;  /* 0x0000000404047c24 */ /* 0x000fe2000f8e02ff */
[----:B------:R-:W-:Y:S01]  /*3f00*/  ULDC.64 UR6, c[0x0][0x640] ;  /* 0x0001900000067ab9 */ /* 0x000fe20000000a00 */
[----:B------:R-:W-:Y:S01]  /*3f10*/  IMAD.MOV.U32 R5, RZ, RZ, R17 ;  /* 0x000000ffff057224 */ /* 0x000fe200078e0011 */
[----:B------:R-:W-:Y:S01]  /*3f20*/  ISETP.NE.U32.AND P1, PT, RZ, UR6, PT ;  /* 0x00000006ff007c0c */ /* 0x000fe2000bf25070 */
[----:B------:R-:W3:Y:S01]  /*3f30*/  F2I.U32.TRUNC.NTZ R6, R6 ;  /* 0x0000000600067305 */ /* 0x000ee2000020f000 */
[----:B------:R-:W-:-:S02]  /*3f40*/  IMAD R7, R21, UR5, R4 ;  /* 0x0000000515077c24 */ /* 0x000fc4000f8e0204 */
[----:B------:R-:W-:Y:S01]  /*3f50*/  IMAD.MOV.U32 R4, RZ, RZ, R18 ;  /* 0x000000ffff047224 */ /* 0x000fe200078e0012 */
[----:B------:R-:W-:Y:S01]  /*3f60*/  ISETP.NE.AND.EX P1, PT, RZ, UR7, PT, P1 ;  /* 0x00000007ff007c0c */ /* 0x000fe2000bf25310 */
[----:B-1----:R-:W-:Y:S02]  /*3f70*/  IMAD.MOV R20, RZ, RZ, -R20 ;  /* 0x000000ffff147224 */ /* 0x002fe400078e0a14 */
[----:B------:R-:W-:Y:S01]  /*3f80*/  IMAD.WIDE.U32 R4, R21, UR4, R4 ;  /* 0x0000000415047c25 */ /* 0x000fe2000f8e0004 */
[----:B------:R-:W-:-:S03]  /*3f90*/  ULDC UR4, c[0x0][0x618] ;  /* 0x0001860000047ab9 */ /* 0x000fc60000000800 */
[----:B------:R-:W-:Y:S02]  /*3fa0*/  IMAD.IADD R5, R5, 0x1, R7 ;  /* 0x0000000105057824 */ /* 0x000fe400078e0207 */
[----:B0-----:R-:W-:-:S03]  /*3fb0*/  IMAD R14, R23, R20, R14 ;  /* 0x00000014170e7224 */ /* 0x001fc600078e020e */
[--C-:B------:R-:W-:Y:S01]  /*3fc0*/  SHF.R.U64 R20, R4, UR4, R5.reuse ;  /* 0x0000000404147c19 */ /* 0x100fe20008001205 */
[----:B---3--:R-:W-:Y:S01]  /*3fd0*/  IMAD.MOV R4, RZ, RZ, -R6 ;  /* 0x000000ffff047224 */ /* 0x008fe200078e0a06 */
[----:B------:R-:W-:Y:S01]  /*3fe0*/  SHF.R.U32.HI R5, RZ, UR4, R5 ;  /* 0x00000004ff057c19 */ /* 0x000fe20008011605 */
[----:B------:R-:W-:Y:S02]  /*3ff0*/  ULDC UR4, c[0x0][0x608] ;  /* 0x0001820000047ab9 */ /* 0x000fe40000000800 */
[----:B--2---:R-:W-:Y:S01]  /*4000*/  @P4 IMAD R14, R24, R4, R15 ;  /* 0x00000004180e4224 */ /* 0x004fe200078e020f */
[--C-:B------:R-:W-:Y:S02]  /*4010*/  SHF.R.U64 R23, R20, UR4, R5.reuse ;  /* 0x0000000414177c19 */ /* 0x100fe40008001205 */
[----:B------:R-:W-:Y:S01]  /*4020*/  SHF.R.U32.HI R4, RZ, UR4, R5 ;  /* 0x00000004ff047c19 */ /* 0x000fe20008011605 */
[----:B------:R-:W-:-:S03]  /*4030*/  ULDC UR4, c[0x0][0x658] ;  /* 0x0001960000047ab9 */ /* 0x000fc60000000800 */
[--C-:B------:R-:W-:Y:S02]  /*4040*/  SHF.R.U64 R15, R23, UR4, R4.reuse ;  /* 0x00000004170f7c19 */ /* 0x100fe40008001204 */
[----:B------:R-:W-:-:S03]  /*4050*/  SHF.R.U32.HI R4, RZ, UR4, R4 ;  /* 0x00000004ff047c19 */ /* 0x000fc60008011604 */
[----:B------:R-:W-:Y:S02]  /*4060*/  IMAD.MOV.U32 R6, RZ, RZ, R15 ;  /* 0x000000ffff067224 */ /* 0x000fe400078e000f */
[----:B------:R-:W-:Y:S01]  /*4070*/  IMAD.MOV.U32 R5, RZ, RZ, R4 ;  /* 0x000000ffff057224 */ /* 0x000fe200078e0004 */
[----:B------:R-:W-:Y:S06]  /*4080*/  @!P1 BRA `(.L_x_71) ;  /* 0x00000000002c9947 */ /* 0x000fec0003800000 */
        /* <DEDUP_REMOVED lines=9> */
[----:B------:R-:W-:-:S04]  /*4120*/  IMAD.WIDE.U32.X R4, R21, UR7, R4, P3 ;  /* 0x0000000715047c25 */ /* 0x000fc800098e0404 */
[----:B------:R-:W-:-:S07]  /*4130*/  IMAD.MOV.U32 R6, RZ, RZ, R4 ;  /* 0x000000ffff067224 */ /* 0x000fce00078e0004 */
.L_x_71:
[----:B------:R-:W-:Y:S01]  /*4140*/  ULDC UR4, c[0x0][0x648] ;  /* 0x0001920000047ab9 */ /* 0x000fe20000000800 */
[----:B------:R-:W-:Y:S01]  /*4150*/  LOP3.LUT R4, R23, UR16, RZ, 0xc0, !PT ;  /* 0x0000001017047c12 */ /* 0x000fe2000f8ec0ff */
[----:B------:R-:W-:Y:S01]  /*4160*/  ULDC UR5, c[0x0][0x610] ;  /* 0x0001840000057ab9 */ /* 0x000fe20000000800 */
[----:B------:R-:W-:Y:S01]  /*4170*/  SHF.R.U64 R5, R6, UR4, R5 ;  /* 0x0000000406057c19 */ /* 0x000fe20008001205 */
[----:B------:R-:W-:Y:S01]  /*4180*/  ULDC UR4, c[0x0][0x638] ;  /* 0x00018e0000047ab9 */ /* 0x000fe20000000800 */
[----:B------:R-:W-:-:S03]  /*4190*/  LOP3.LUT R20, R20, UR15, RZ, 0xc0, !PT ;  /* 0x0000000f14147c12 */ /* 0x000fc6000f8ec0ff */
[----:B------:R-:W-:Y:S02]  /*41a0*/  IMAD.MOV R6, RZ, RZ, -R5 ;  /* 0x000000ffff067224 */ /* 0x000fe400078e0a05 */
[----:B------:R-:W-:Y:S02]  /*41b0*/  IMAD R5, R5, UR17, R4 ;  /* 0x0000001105057c24 */ /* 0x000fe4000f8e0204 */
[----:B------:R-:W-:Y:S01]  /*41c0*/  IMAD R15, R6, UR4, R15 ;  /* 0x00000004060f7c24 */ /* 0x000fe2000f8e020f */
[----:B------:R-:W-:Y:S01]  /*41d0*/  ULDC UR4, c[0x0][0x600] ;  /* 0x0001800000047ab9 */ /* 0x000fe20000000800 */
[----:B------:R-:W-:Y:S02]  /*41e0*/  IMAD R14, R5, UR5, R14 ;  /* 0x00000005050e7c24 */ /* 0x000fe4000f8e020e */
[----:B------:R-:W-:Y:S02]  /*41f0*/  IMAD R15, R15, UR4, R20 ;  /* 0x000000040f0f7c24 */ /* 0x000fe4000f8e0214 */
[----:B------:R-:W-:-:S03]  /*4200*/  IMAD.MOV.U32 R4, RZ, RZ, 0x1 ;  /* 0x00000001ff047424 */ /* 0x000fc600078e00ff */
[----:B------:R-:W-:Y:S02]  /*4210*/  SEL R23, R15, R14, !P4 ;  /* 0x0000000e0f177207 */ /* 0x000fe40006000000 */
[----:B------:R-:W-:-:S07]  /*4220*/  SEL R32, R14, R15, !P4 ;  /* 0x0000000f0e207207 */ /* 0x000fce0006000000 */
.L_x_69:
[----:B------:R-:W-:Y:S05]  /*4230*/  BSYNC B1 ;  /* 0x0000000000017941 */ /* 0x000fea0003800000 */
.L_x_68:
[----:B------:R-:W-:-:S13]  /*4240*/  LOP3.LUT P1, RZ, R4, 0xff, RZ, 0xc0, !PT ;  /* 0x000000ff04ff7812 */ /* 0x000fda000782c0ff */
[----:B------:R-:W-:Y:S05]  /*4250*/  @P1 BRA `(.L_x_72) ;  /* 0xfffffff400301947 */ /* 0x000fea000383ffff */
[----:B------:R-:W-:Y:S05]  /*4260*/  BSYNC B0 ;  /* 0x0000000000007941 */ /* 0x000fea0003800000 */
.L_x_60:
[----:B------:R-:W-:-:S03]  /*4270*/  UMOV UR4, 0xffffffff ;  /* 0xffffffff00047882 */ /* 0x000fc60000000000 */
[----:B------:R-:W-:Y:S05]  /*4280*/  BRA.DIV UR4, `(.L_x_73) ;  /* 0x0000000e04d07947 */ /* 0x000fea000b800000 */
[----:B------:R-:W-:-:S13]  /*4290*/  ELECT P6, URZ, PT ;  /* 0x00000000003f782f */ /* 0x000fda00038c0000 */
.L_x_107:
[----:B------:R-:W-:Y:S04]  /*42a0*/  BSSY B0, `(.L_x_74) ;  /* 0x00000cd000007945 */ /* 0x000fe80003800000 */
[----:B------:R-:W-:Y:S05]  /*42b0*/  @!P6 BRA `(.L_x_75) ;  /* 0x0000000c002ce947 */ /* 0x000fea0003800000 */
[----:B------:R-:W-:-:S04]  /*42c0*/  LOP3.LUT R16, R16, 0x2, RZ, 0xfc, !PT ;  /* 0x0000000210107812 */ /* 0x000fc800078efcff */
[----:B------:R-:W-:-:S13]  /*42d0*/  ISETP.NE.AND P0, PT, R16, 0x3, PT ;  /* 0x000000031000780c */ /* 0x000fda0003f05270 */
[----:B------:R-:W-:Y:S05]  /*42e0*/  @!P0 BRA `(.L_x_76) ;  /* 0x0000000000048947 */ /* 0x000fea0003800000 */
[----:B------:R-:W-:Y:S01]  /*42f0*/  BPT.TRAP 0x1 ;  /* 0x000000040000795c */ /* 0x000fe20000300000 */
.L_x_76:
[----:B------:R-:W0:Y:S01]  /*4300*/  S2R R3, SR_CgaCtaId ;  /* 0x0000000000037919 */ /* 0x000e220000008800 */
[----:B------:R-:W-:-:S04]  /*4310*/  MOV R2, 0x400 ;  /* 0x0000040000027802 */ /* 0x000fc80000000f00 */
[----:B0-----:R-:W-:Y:S02]  /*4320*/  LEA R3, R3, R2, 0x18 ;  /* 0x0000000203037211 */ /* 0x001fe400078ec0ff */
[----:B------:R-:W-:-:S03]  /*4330*/  SHF.L.U32 R2, R0, 0x1f, RZ ;  /* 0x0000001f00027819 */ /* 0x000fc600000006ff */
[----:B------:R-:W-:-:S04]  /*4340*/  VIADD R3, R3, 0xb0 ;  /* 0x000000b003037836 */ /* 0x000fc80000000000 */
[C---:B------:R-:W-:Y:S02]  /*4350*/  IMAD R7, R8.reuse, 0x8, R3 ;  /* 0x0000000808077824 */ /* 0x040fe400078e0203 */
[----:B------:R-:W-:Y:S02]  /*4360*/  VIADD R8, R8, 0x1 ;  /* 0x0000000108087836 */ /* 0x000fe40000000000 */
[----:B------:R-:W0:Y:S03]  /*4370*/  SYNCS.PHASECHK.TRANS64.TRYWAIT P0, [R7+URZ], R2 ;  /* 0x00000002070075a7 */ /* 0x000e26000800017f */
[----:B------:R-:W-:-:S04]  /*4380*/  ISETP.NE.AND P1, PT, R8, 0x16, PT ;  /* 0x000000160800780c */ /* 0x000fc80003f25270 */
[----:B------:R-:W-:Y:S02]  /*4390*/  SEL R5, RZ, 0x1, P1 ;  /* 0x00000001ff057807 */ /* 0x000fe40000800000 */
[----:B------:R-:W-:Y:S02]  /*43a0*/  SEL R8, R8, RZ, P1 ;  /* 0x000000ff08087207 */ /* 0x000fe40000800000 */
[----:B------:R-:W-:-:S03]  /*43b0*/  LOP3.LUT R5, R0, R5, RZ, 0x3c, !PT ;  /* 0x0000000500057212 */ /* 0x000fc600078e3cff */
[----:B------:R-:W-:Y:S01]  /*43c0*/  IMAD R9, R8, 0x8, R3 ;  /* 0x0000000808097824 */ /* 0x000fe200078e0203 */
[----:B------:R-:W-:Y:S01]  /*43d0*/  SHF.L.U32 R4, R5, 0x1f, RZ ;  /* 0x0000001f05047819 */ /* 0x000fe200000006ff */
[----:B0-----:R-:W-:Y:S06]  /*43e0*/  @!P0 BRA `(.L_x_77) ;  /* 0x0000000c00988947 */ /* 0x001fec0003800000 */
.L_x_108:
[----:B------:R-:W1:Y:S01]  /*43f0*/  SYNCS.PHASECHK.TRANS64.TRYWAIT P0, [R9+URZ], R4 ;  /* 0x00000004090075a7 */ /* 0x000e62000800017f */
[----:B------:R-:W-:-:S05]  /*4400*/  VIADD R0, R8, 0x1 ;  /* 0x0000000108007836 */ /* 0x000fca0000000000 */
[----:B------:R-:W-:-:S04]  /*4410*/  ISETP.NE.AND P1, PT, R0, 0x16, PT ;  /* 0x000000160000780c */ /* 0x000fc80003f25270 */
[----:B0-----:R-:W-:Y:S02]  /*4420*/  SEL R2, RZ, 0x1, P1 ;  /* 0x00000001ff027807 */ /* 0x001fe40000800000 */
[----:B------:R-:W-:Y:S02]  /*4430*/  SEL R0, R0, RZ, P1 ;  /* 0x000000ff00007207 */ /* 0x000fe40000800000 */
[----:B------:R-:W-:-:S03]  /*4440*/  LOP3.LUT R7, R5, R2, RZ, 0x3c, !PT ;  /* 0x0000000205077212 */ /* 0x000fc600078e3cff */
[----:B------:R-:W-:Y:S01]  /*4450*/  IMAD R6, R0, 0x8, R3 ;  /* 0x0000000800067824 */ /* 0x000fe200078e0203 */
[----:B------:R-:W-:Y:S01]  /*4460*/  SHF.L.U32 R5, R7, 0x1f, RZ ;  /* 0x0000001f07057819 */ /* 0x000fe200000006ff */
[----:B-1----:R-:W-:Y:S06]  /*4470*/  @!P0 BRA `(.L_x_78) ;  /* 0x0000000c00888947 */ /* 0x002fec0003800000 */
.L_x_109:
[----:B------:R-:W1:Y:S01]  /*4480*/  SYNCS.PHASECHK.TRANS64.TRYWAIT P0, [R6+URZ], R5 ;  /* 0x00000005060075a7 */ /* 0x000e62000800017f */
[----:B------:R-:W-:-:S05]  /*4490*/  VIADD R0, R0, 0x1 ;  /* 0x0000000100007836 */ /* 0x000fca0000000000 */
[----:B------:R-:W-:-:S04]  /*44a0*/  ISETP.NE.AND P1, PT, R0, 0x16, PT ;  /* 0x000000160000780c */ /* 0x000fc80003f25270 */
[----:B------:R-:W-:Y:S02]  /*44b0*/  SEL R2, RZ, 0x1, P1 ;  /* 0x00000001ff027807 */ /* 0x000fe40000800000 */
[----:B------:R-:W-:Y:S02]  /*44c0*/  SEL R0, R0, RZ, P1 ;  /* 0x000000ff00007207 */ /* 0x000fe40000800000 */
[----:B------:R-:W-:-:S03]  /*44d0*/  LOP3.LUT R7, R7, R2, RZ, 0x3c, !PT ;  /* 0x0000000207077212 */ /* 0x000fc600078e3cff */
[----:B0-----:R-:W-:Y:S01]  /*44e0*/  IMAD R9, R0, 0x8, R3 ;  /* 0x0000000800097824 */ /* 0x001fe200078e0203 */
[----:B------:R-:W-:Y:S01]  /*44f0*/  SHF.L.U32 R4, R7, 0x1f, RZ ;  /* 0x0000001f07047819 */ /* 0x000fe200000006ff */
[----:B-1----:R-:W-:Y:S06]  /*4500*/  @!P0 BRA `(.L_x_79) ;  /* 0x0000000c00788947 */ /* 0x002fec0003800000 */
.L_x_110:
        /* <DEDUP_REMOVED lines=9> */
.L_x_111:
        /* <DEDUP_REMOVED lines=9> */
.L_x_112:
        /* <DEDUP_REMOVED lines=9> */
.L_x_113:
        /* <DEDUP_REMOVED lines=9> */
.L_x_114:
        /* <DEDUP_REMOVED lines=9> */
.L_x_115:
        /* <DEDUP_REMOVED lines=9> */
.L_x_116:
        /* <DEDUP_REMOVED lines=9> */
.L_x_117:
        /* <DEDUP_REMOVED lines=9> */
.L_x_118:
        /* <DEDUP_REMOVED lines=9> */
.L_x_119:
        /* <DEDUP_REMOVED lines=9> */
.L_x_120:
        /* <DEDUP_REMOVED lines=9> */
.L_x_121:
        /* <DEDUP_REMOVED lines=9> */
.L_x_122:
        /* <DEDUP_REMOVED lines=9> */
.L_x_123:
        /* <DEDUP_REMOVED lines=9> */
.L_x_124:
        /* <DEDUP_REMOVED lines=9> */
.L_x_125:
        /* <DEDUP_REMOVED lines=9> */
.L_x_126:
        /* <DEDUP_REMOVED lines=9> */
.L_x_127:
[----:B------:R-:W1:Y:S01]  /*4ea0*/  SYNCS.PHASECHK.TRANS64.TRYWAIT P0, [R6+URZ], R5 ;  /* 0x00000005060075a7 */ /* 0x000e62000800017f */
[----:B------:R-:W-:-:S05]  /*4eb0*/  VIADD R0, R0, 0x1 ;  /* 0x0000000100007836 */ /* 0x000fca0000000000 */
[----:B------:R-:W-:-:S04]  /*4ec0*/  ISETP.NE.AND P1, PT, R0, 0x16, PT ;  /* 0x000000160000780c */ /* 0x000fc80003f25270 */
[----:B------:R-:W-:Y:S02]  /*4ed0*/  SEL R2, RZ, 0x1, P1 ;  /* 0x00000001ff027807 */ /* 0x000fe40000800000 */
[----:B------:R-:W-:Y:S02]  /*4ee0*/  SEL R0, R0, RZ, P1 ;  /* 0x000000ff00007207 */ /* 0x000fe40000800000 */
[----:B------:R-:W-:Y:S01]  /*4ef0*/  LOP3.LUT R2, R7, R2, RZ, 0x3c, !PT ;  /* 0x0000000207027212 */ /* 0x000fe200078e3cff */
[----:B-1----:R-:W-:Y:S06]  /*4f00*/  @!P0 BRA `(.L_x_97) ;  /* 0x0000000800608947 */ /* 0x002fec0003800000 */
.L_x_128:
[----:B------:R-:W-:Y:S01]  /*4f10*/  IMAD R3, R0, 0x8, R3 ;  /* 0x0000000800037824 */ /* 0x000fe200078e0203 */
[----:B------:R-:W-:-:S07]  /*4f20*/  SHF.L.U32 R0, R2, 0x1f, RZ ;  /* 0x0000001f02007819 */ /* 0x000fce00000006ff */
.L_x_98:
[----:B--2---:R2:W3:Y:S02]  /*4f30*/  SYNCS.PHASECHK.TRANS64.TRYWAIT P0, [R3+URZ], R0 ;  /* 0x00000000030075a7 */ /* 0x0044e4000800017f */
[----:B---3--:R-:W-:Y:S05]  /*4f40*/  @!P0 NANOSLEEP.SYNCS 0x989680 ;  /* 0x009896800000895d */ /* 0x008fea0003900000 */
[----:B------:R-:W3:Y:S02]  /*4f50*/  @!P0 SYNCS.PHASECHK.TRANS64 P0, [R3+URZ], R0 ;  /* 0x00000000030085a7 */ /* 0x000ee4000800007f */
[----:B---3--:R-:W-:Y:S05]  /*4f60*/  @!P0 BRA `(.L_x_98) ;  /* 0xfffffffc00f08947 */ /* 0x008fea000383ffff */
.L_x_75:
[----:B------:R-:W-:Y:S05]  /*4f70*/  BSYNC B0 ;  /* 0x0000000000007941 */ /* 0x000fea0003800000 */
.L_x_74:
[----:B------:R-:W-:Y:S05]  /*4f80*/  EXIT ;  /* 0x000000000000794d */ /* 0x000fea0003800000 */
.L_x_20:
[----:B0-----:R-:W-:-:S04]  /*4f90*/  IMAD.U32 R3, RZ, RZ, UR45 ;  /* 0x0000002dff037e24 */ /* 0x001fc8000f8e00ff */
[----:B------:R0:W1:Y:S03]  /*4fa0*/  SYNCS.PHASECHK.TRANS64.TRYWAIT P0, [R3+URZ+-0x8], R0 ;  /* 0xfffff800030075a7 */ /* 0x000066000800017f */
[----:B-1----:R-:W-:Y:S05]  /*4fb0*/  @!P0 NANOSLEEP.SYNCS 0x989680 ;  /* 0x009896800000895d */ /* 0x002fea0003900000 */
[----:B------:R-:W1:Y:S02]  /*4fc0*/  @!P0 SYNCS.PHASECHK.TRANS64 P0, [R3+URZ+-0x8], R0 ;  /* 0xfffff800030085a7 */ /* 0x000e64000800007f */
[----:B-1----:R-:W-:Y:S05]  /*4fd0*/  @!P0 BRA `(.L_x_20) ;  /* 0xfffffffc00ec8947 */ /* 0x002fea000383ffff */
[----:B------:R-:W-:Y:S05]  /*4fe0*/  BRA `(.L_x_99) ;  /* 0xffffffc800787947 */ /* 0x000fea000383ffff */
.L_x_25:
[----:B-1----:R1:W2:Y:S02]  /*4ff0*/  SYNCS.PHASECHK.TRANS64.TRYWAIT P1, [R3+URZ], R0 ;  /* 0x00000000030075a7 */ /* 0x0022a4000802017f */
[----:B--2---:R-:W-:Y:S05]  /*5000*/  @!P1 NANOSLEEP.SYNCS 0x989680 ;  /* 0x009896800000995d */ /* 0x004fea0003900000 */
[----:B------:R-:W2:Y:S02]  /*5010*/  @!P1 SYNCS.PHASECHK.TRANS64 P1, [R3+URZ], R0 ;  /* 0x00000000030095a7 */ /* 0x000ea4000802007f */
[----:B--2---:R-:W-:Y:S05]  /*5020*/  @!P1 BRA `(.L_x_25) ;  /* 0xfffffffc00f09947 */ /* 0x004fea000383ffff */
[----:B------:R-:W-:Y:S05]  /*5030*/  BRA `(.L_x_24) ;  /* 0xffffffc800dc7947 */ /* 0x000fea000383ffff */
.L_x_30:
[----:B-1----:R-:W-:-:S04]  /*5040*/  IMAD.U32 R5, RZ, RZ, UR4 ;  /* 0x00000004ff057e24 */ /* 0x002fc8000f8e00ff */
[----:B------:R1:W2:Y:S03]  /*5050*/  SYNCS.PHASECHK.TRANS64.TRYWAIT P1, [R5+URZ], R4 ;  /* 0x00000004050075a7 */ /* 0x0002a6000802017f */
[----:B--2---:R-:W-:Y:S05]  /*5060*/  @!P1 NANOSLEEP.SYNCS 0x989680 ;  /* 0x009896800000995d */ /* 0x004fea0003900000 */
[----:B------:R-:W2:Y:S02]  /*5070*/  @!P1 SYNCS.PHASECHK.TRANS64 P1, [R5+URZ], R4 ;  /* 0x00000004050095a7 */ /* 0x000ea4000802007f */
[----:B--2---:R-:W-:Y:S05]  /*5080*/  @!P1 BRA `(.L_x_30) ;  /* 0xfffffffc00ec9947 */ /* 0x004fea000383ffff */
[----:B------:R-:W-:Y:S05]  /*5090*/  BRA `(.L_x_29) ;  /* 0xffffffcc00947947 */ /* 0x000fea000383ffff */
.L_x_36:
[----:B0-----:R-:W-:-:S04]  /*50a0*/  IMAD.U32 R3, RZ, RZ, UR45 ;  /* 0x0000002dff037e24 */ /* 0x001fc8000f8e00ff */
[----:B------:R0:W1:Y:S03]  /*50b0*/  SYNCS.PHASECHK.TRANS64.TRYWAIT P0, [R3+URZ+0x8], R0 ;  /* 0x00000800030075a7 */ /* 0x000066000800017f */
[----:B-1----:R-:W-:Y:S05]  /*50c0*/  @!P0 NANOSLEEP.SYNCS 0x989680 ;  /* 0x009896800000895d */ /* 0x002fea0003900000 */
[----:B------:R-:W1:Y:S02]  /*50d0*/  @!P0 SYNCS.PHASECHK.TRANS64 P0, [R3+URZ+0x8], R0 ;  /* 0x00000800030085a7 */ /* 0x000e64000800007f */
[----:B-1----:R-:W-:Y:S05]  /*50e0*/  @!P0 BRA `(.L_x_36) ;  /* 0xfffffffc00ec8947 */ /* 0x002fea000383ffff */
[----:B------:R-:W-:Y:S05]  /*50f0*/  BRA `(.L_x_100) ;  /* 0xffffffd000e07947 */ /* 0x000fea000383ffff */
.L_x_61:
[----:B------:R-:W-:Y:S01]  /*5100*/  BSSY B1, `(.L_x_101) ;  /* 0x0000006000017945 */ /* 0x000fe20003800000 */
[----:B------:R-:W-:-:S07]  /*5110*/  IMAD.MOV.U32 R15, RZ, RZ, -0x1 ;  /* 0xffffffffff0f7424 */ /* 0x000fce00078e00ff */
[----:B------:R-:W-:Y:S05]  /*5120*/  WARPSYNC.COLLECTIVE R15, `(.L_x_102) ;  /* 0x000000000f0c7348 */ /* 0x000fea0003c00000 */
[----:B------:R-:W-:Y:S02]  /*5130*/  ELECT P6, UR62, PT ;  /* 0x00000000003e782f */ /* 0x000fe400038c0000 */
[----:B------:R-:W-:Y:S01]  /*5140*/  MOV R14, UR62 ;  /* 0x0000003e000e7c02 */ /* 0x000fe20008000f00 */
[----:B------:R-:W-:Y:S10]  /*5150*/  ENDCOLLECTIVE ;  /* 0x000000000000791b */ /* 0x000ff40003800000 */
.L_x_102:
[----:B------:R-:W-:Y:S05]  /*5160*/  BSYNC B1 ;  /* 0x0000000000017941 */ /* 0x000fea0003800000 */
.L_x_101:
[----:B------:R-:W-:Y:S05]  /*5170*/  BRA `(.L_x_103) ;  /* 0xffffffe400747947 */ /* 0x000fea000383ffff */
.L_x_64:
[----:B0-----:R0:W1:Y:S02]  /*5180*/  SYNCS.PHASECHK.TRANS64.TRYWAIT P1, [R14+URZ+0xb0], R5 ;  /* 0x0000b0050e0075a7 */ /* 0x001064000802017f */
[----:B-1----:R-:W-:Y:S05]  /*5190*/  @!P1 NANOSLEEP.SYNCS 0x989680 ;  /* 0x009896800000995d */ /* 0x002fea0003900000 */
[----:B------:R-:W1:Y:S02]  /*51a0*/  @!P1 SYNCS.PHASECHK.TRANS64 P1, [R14+URZ+0xb0], R5 ;  /* 0x0000b0050e0095a7 */ /* 0x000e64000802007f */
[----:B-1----:R-:W-:Y:S05]  /*51b0*/  @!P1 BRA `(.L_x_64) ;  /* 0xfffffffc00f09947 */ /* 0x002fea000383ffff */
[----:B------:R-:W-:Y:S05]  /*51c0*/  BRA `(.L_x_104) ;  /* 0xffffffe400a87947 */ /* 0x000fea000383ffff */
.L_x_73:
[----:B------:R-:W-:Y:S01]  /*51d0*/  BSSY B0, `(.L_x_105) ;  /* 0x0000006000007945 */ /* 0x000fe20003800000 */
[----:B------:R-:W-:-:S07]  /*51e0*/  IMAD.MOV.U32 R15, RZ, RZ, -0x1 ;  /* 0xffffffffff0f7424 */ /* 0x000fce00078e00ff */
[----:B------:R-:W-:Y:S05]  /*51f0*/  WARPSYNC.COLLECTIVE R15, `(.L_x_106) ;  /* 0x000000000f0c7348 */ /* 0x000fea0003c00000 */
[----:B------:R-:W-:Y:S02]  /*5200*/  ELECT P6, UR62, PT ;  /* 0x00000000003e782f */ /* 0x000fe400038c0000 */
[----:B------:R-:W-:Y:S01]  /*5210*/  MOV R14, UR62 ;  /* 0x0000003e000e7c02 */ /* 0x000fe20008000f00 */
[----:B------:R-:W-:Y:S10]  /*5220*/  ENDCOLLECTIVE ;  /* 0x000000000000791b */ /* 0x000ff40003800000 */
.L_x_106:
[----:B------:R-:W-:Y:S05]  /*5230*/  BSYNC B0 ;  /* 0x0000000000007941 */ /* 0x000fea0003800000 */
.L_x_105:
[----:B------:R-:W-:Y:S05]  /*5240*/  BRA `(.L_x_107) ;  /* 0xfffffff000147947 */ /* 0x000fea000383ffff */
.L_x_77:
[----:B0-----:R0:W1:Y:S02]  /*5250*/  SYNCS.PHASECHK.TRANS64.TRYWAIT P0, [R7+URZ], R2 ;  /* 0x00000002070075a7 */ /* 0x001064000800017f */
[----:B-1----:R-:W-:Y:S05]  /*5260*/  @!P0 NANOSLEEP.SYNCS 0x989680 ;  /* 0x009896800000895d */ /* 0x002fea0003900000 */
[----:B------:R-:W1:Y:S02]  /*5270*/  @!P0 SYNCS.PHASECHK.TRANS64 P0, [R7+URZ], R2 ;  /* 0x00000002070085a7 */ /* 0x000e64000800007f */
[----:B-1----:R-:W-:Y:S05]  /*5280*/  @!P0 BRA `(.L_x_77) ;  /* 0xfffffffc00f08947 */ /* 0x002fea000383ffff */
[----:B------:R-:W-:Y:S05]  /*5290*/  BRA `(.L_x_108) ;  /* 0xfffffff000547947 */ /* 0x000fea000383ffff */
.L_x_78:
[----:B0-----:R0:W1:Y:S02]  /*52a0*/  SYNCS.PHASECHK.TRANS64.TRYWAIT P0, [R9+URZ], R4 ;  /* 0x00000004090075a7 */ /* 0x001064000800017f */
[----:B-1----:R-:W-:Y:S05]  /*52b0*/  @!P0 NANOSLEEP.SYNCS 0x989680 ;  /* 0x009896800000895d */ /* 0x002fea0003900000 */
[----:B------:R-:W1:Y:S02]  /*52c0*/  @!P0 SYNCS.PHASECHK.TRANS64 P0, [R9+URZ], R4 ;  /* 0x00000004090085a7 */ /* 0x000e64000800007f */
[----:B-1----:R-:W-:Y:S05]  /*52d0*/  @!P0 BRA `(.L_x_78) ;  /* 0xfffffffc00f08947 */ /* 0x002fea000383ffff */
[----:B------:R-:W-:Y:S05]  /*52e0*/  BRA `(.L_x_109) ;  /* 0xfffffff000647947 */ /* 0x000fea000383ffff */
.L_x_79:
[----:B0-----:R0:W1:Y:S02]  /*52f0*/  SYNCS.PHASECHK.TRANS64.TRYWAIT P0, [R6+URZ], R5 ;  /* 0x00000005060075a7 */ /* 0x001064000800017f */
[----:B-1----:R-:W-:Y:S05]  /*5300*/  @!P0 NANOSLEEP.SYNCS 0x989680 ;  /* 0x009896800000895d */ /* 0x002fea0003900000 */
[----:B------:R-:W1:Y:S02]  /*5310*/  @!P0 SYNCS.PHASECHK.TRANS64 P0, [R6+URZ], R5 ;  /* 0x00000005060085a7 */ /* 0x000e64000800007f */
[----:B-1----:R-:W-:Y:S05]  /*5320*/  @!P0 BRA `(.L_x_79) ;  /* 0xfffffffc00f08947 */ /* 0x002fea000383ffff */
[----:B------:R-:W-:Y:S05]  /*5330*/  BRA `(.L_x_110) ;  /* 0xfffffff000747947 */ /* 0x000fea000383ffff */
.L_x_80:
[----:B0-----:R0:W1:Y:S02]  /*5340*/  SYNCS.PHASECHK.TRANS64.TRYWAIT P0, [R9+URZ], R4 ;  /* 0x00000004090075a7 */ /* 0x001064000800017f */
[----:B-1----:R-:W-:Y:S05]  /*5350*/  @!P0 NANOSLEEP.SYNCS 0x989680 ;  /* 0x009896800000895d */ /* 0x002fea0003900000 */
[----:B------:R-:W1:Y:S02]  /*5360*/  @!P0 SYNCS.PHASECHK.TRANS64 P0, [R9+URZ], R4 ;  /* 0x00000004090085a7 */ /* 0x000e64000800007f */
[----:B-1----:R-:W-:Y:S05]  /*5370*/  @!P0 BRA `(.L_x_80) ;  /* 0xfffffffc00f08947 */ /* 0x002fea000383ffff */
[----:B------:R-:W-:Y:S05]  /*5380*/  BRA `(.L_x_111) ;  /* 0xfffffff000847947 */ /* 0x000fea000383ffff */
.L_x_81:
[----:B0-----:R0:W1:Y:S02]  /*5390*/  SYNCS.PHASECHK.TRANS64.TRYWAIT P0, [R6+URZ], R5 ;  /* 0x00000005060075a7 */ /* 0x001064000800017f */
[----:B-1----:R-:W-:Y:S05]  /*53a0*/  @!P0 NANOSLEEP.SYNCS 0x989680 ;  /* 0x009896800000895d */ /* 0x002fea0003900000 */
[----:B------:R-:W1:Y:S02]  /*53b0*/  @!P0 SYNCS.PHASECHK.TRANS64 P0, [R6+URZ], R5 ;  /* 0x00000005060085a7 */ /* 0x000e64000800007f */
[----:B-1----:R-:W-:Y:S05]  /*53c0*/  @!P0 BRA `(.L_x_81) ;  /* 0xfffffffc00f08947 */ /* 0x002fea000383ffff */
[----:B------:R-:W-:Y:S05]  /*53d0*/  BRA `(.L_x_112) ;  /* 0xfffffff000947947 */ /* 0x000fea000383ffff */
.L_x_82:
[----:B0-----:R0:W1:Y:S02]  /*53e0*/  SYNCS.PHASECHK.TRANS64.TRYWAIT P0, [R9+URZ], R4 ;  /* 0x00000004090075a7 */ /* 0x001064000800017f */
[----:B-1----:R-:W-:Y:S05]  /*53f0*/  @!P0 NANOSLEEP.SYNCS 0x989680 ;  /* 0x009896800000895d */ /* 0x002fea0003900000 */
[----:B------:R-:W1:Y:S02]  /*5400*/  @!P0 SYNCS.PHASECHK.TRANS64 P0, [R9+URZ], R4 ;  /* 0x00000004090085a7 */ /* 0x000e64000800007f */
[----:B-1----:R-:W-:Y:S05]  /*5410*/  @!P0 BRA `(.L_x_82) ;  /* 0xfffffffc00f08947 */ /* 0x002fea000383ffff */
[----:B------:R-:W-:Y:S05]  /*5420*/  BRA `(.L_x_113) ;  /* 0xfffffff000a47947 */ /* 0x000fea000383ffff */
.L_x_83:
[----:B0-----:R0:W1:Y:S02]  /*5430*/  SYNCS.PHASECHK.TRANS64.TRYWAIT P0, [R6+URZ], R5 ;  /* 0x00000005060075a7 */ /* 0x001064000800017f */
[----:B-1----:R-:W-:Y:S05]  /*5440*/  @!P0 NANOSLEEP.SYNCS 0x989680 ;  /* 0x009896800000895d */ /* 0x002fea0003900000 */
[----:B------:R-:W1:Y:S02]  /*5450*/  @!P0 SYNCS.PHASECHK.TRANS64 P0, [R6+URZ], R5 ;  /* 0x00000005060085a7 */ /* 0x000e64000800007f */
[----:B-1----:R-:W-:Y:S05]  /*5460*/  @!P0 BRA `(.L_x_83) ;  /* 0xfffffffc00f08947 */ /* 0x002fea000383ffff */
[----:B------:R-:W-:Y:S05]  /*5470*/  BRA `(.L_x_114) ;  /* 0xfffffff000b47947 */ /* 0x000fea000383ffff */
.L_x_84:
[----:B0-----:R0:W1:Y:S02]  /*5480*/  SYNCS.PHASECHK.TRANS64.TRYWAIT P0, [R9+URZ], R4 ;  /* 0x00000004090075a7 */ /* 0x001064000800017f */
[----:B-1----:R-:W-:Y:S05]  /*5490*/  @!P0 NANOSLEEP.SYNCS 0x989680 ;  /* 0x009896800000895d */ /* 0x002fea0003900000 */
[----:B------:R-:W1:Y:S02]  /*54a0*/  @!P0 SYNCS.PHASECHK.TRANS64 P0, [R9+URZ], R4 ;  /* 0x00000004090085a7 */ /* 0x000e64000800007f */
[----:B-1----:R-:W-:Y:S05]  /*54b0*/  @!P0 BRA `(.L_x_84) ;  /* 0xfffffffc00f08947 */ /* 0x002fea000383ffff */
[----:B------:R-:W-:Y:S05]  /*54c0*/  BRA `(.L_x_115) ;  /* 0xfffffff000c47947 */ /* 0x000fea000383ffff */
.L_x_85:
[----:B0-----:R0:W1:Y:S02]  /*54d0*/  SYNCS.PHASECHK.TRANS64.TRYWAIT P0, [R6+URZ], R5 ;  /* 0x00000005060075a7 */ /* 0x001064000800017f */
[----:B-1----:R-:W-:Y:S05]  /*54e0*/  @!P0 NANOSLEEP.SYNCS 0x989680 ;  /* 0x009896800000895d */ /* 0x002fea0003900000 */
[----:B------:R-:W1:Y:S02]  /*54f0*/  @!P0 SYNCS.PHASECHK.TRANS64 P0, [R6+URZ], R5 ;  /* 0x00000005060085a7 */ /* 0x000e64000800007f */
[----:B-1----:R-:W-:Y:S05]  /*5500*/  @!P0 BRA `(.L_x_85) ;  /* 0xfffffffc00f08947 */ /* 0x002fea000383ffff */
[----:B------:R-:W-:Y:S05]  /*5510*/  BRA `(.L_x_116) ;  /* 0xfffffff000d47947 */ /* 0x000fea000383ffff */
.L_x_86:
[----:B0-----:R0:W1:Y:S02]  /*5520*/  SYNCS.PHASECHK.TRANS64.TRYWAIT P0, [R9+URZ], R4 ;  /* 0x00000004090075a7 */ /* 0x001064000800017f */
[----:B-1----:R-:W-:Y:S05]  /*5530*/  @!P0 NANOSLEEP.SYNCS 0x989680 ;  /* 0x009896800000895d */ /* 0x002fea0003900000 */
[----:B------:R-:W1:Y:S02]  /*5540*/  @!P0 SYNCS.PHASECHK.TRANS64 P0, [R9+URZ], R4 ;  /* 0x00000004090085a7 */ /* 0x000e64000800007f */
[----:B-1----:R-:W-:Y:S05]  /*5550*/  @!P0 BRA `(.L_x_86) ;  /* 0xfffffffc00f08947 */ /* 0x002fea000383ffff */
[----:B------:R-:W-:Y:S05]  /*5560*/  BRA `(.L_x_117) ;  /* 0xfffffff000e47947 */ /* 0x000fea000383ffff */
.L_x_87:
[----:B0-----:R0:W1:Y:S02]  /*5570*/  SYNCS.PHASECHK.TRANS64.TRYWAIT P0, [R6+URZ], R5 ;  /* 0x00000005060075a7 */ /* 0x001064000800017f */
[----:B-1----:R-:W-:Y:S05]  /*5580*/  @!P0 NANOSLEEP.SYNCS 0x989680 ;  /* 0x009896800000895d */ /* 0x002fea0003900000 */
[----:B------:R-:W1:Y:S02]  /*5590*/  @!P0 SYNCS.PHASECHK.TRANS64 P0, [R6+URZ], R5 ;  /* 0x00000005060085a7 */ /* 0x000e64000800007f */
[----:B-1----:R-:W-:Y:S05]  /*55a0*/  @!P0 BRA `(.L_x_87) ;  /* 0xfffffffc00f08947 */ /* 0x002fea000383ffff */
[----:B------:R-:W-:Y:S05]  /*55b0*/  BRA `(.L_x_118) ;  /* 0xfffffff000f47947 */ /* 0x000fea000383ffff */
.L_x_88:
[----:B0-----:R0:W1:Y:S02]  /*55c0*/  SYNCS.PHASECHK.TRANS64.TRYWAIT P0, [R9+URZ], R4 ;  /* 0x00000004090075a7 */ /* 0x001064000800017f */
[----:B-1----:R-:W-:Y:S05]  /*55d0*/  @!P0 NANOSLEEP.SYNCS 0x989680 ;  /* 0x009896800000895d */ /* 0x002fea0003900000 */
[----:B------:R-:W1:Y:S02]  /*55e0*/  @!P0 SYNCS.PHASECHK.TRANS64 P0, [R9+URZ], R4 ;  /* 0x00000004090085a7 */ /* 0x000e64000800007f */
[----:B-1----:R-:W-:Y:S05]  /*55f0*/  @!P0 BRA `(.L_x_88) ;  /* 0xfffffffc00f08947 */ /* 0x002fea000383ffff */
[----:B------:R-:W-:Y:S05]  /*5600*/  BRA `(.L_x_119) ;  /* 0xfffffff400047947 */ /* 0x000fea000383ffff */
.L_x_89:
[----:B0-----:R0:W1:Y:S02]  /*5610*/  SYNCS.PHASECHK.TRANS64.TRYWAIT P0, [R6+URZ], R5 ;  /* 0x00000005060075a7 */ /* 0x001064000800017f */
[----:B-1----:R-:W-:Y:S05]  /*5620*/  @!P0 NANOSLEEP.SYNCS 0x989680 ;  /* 0x009896800000895d */ /* 0x002fea0003900000 */
[----:B------:R-:W1:Y:S02]  /*5630*/  @!P0 SYNCS.PHASECHK.TRANS64 P0, [R6+URZ], R5 ;  /* 0x00000005060085a7 */ /* 0x000e64000800007f */
[----:B-1----:R-:W-:Y:S05]  /*5640*/  @!P0 BRA `(.L_x_89) ;  /* 0xfffffffc00f08947 */ /* 0x002fea000383ffff */
[----:B------:R-:W-:Y:S05]  /*5650*/  BRA `(.L_x_120) ;  /* 0xfffffff400147947 */ /* 0x000fea000383ffff */
.L_x_90:
[----:B0-----:R0:W1:Y:S02]  /*5660*/  SYNCS.PHASECHK.TRANS64.TRYWAIT P0, [R9+URZ], R4 ;  /* 0x00000004090075a7 */ /* 0x001064000800017f */
[----:B-1----:R-:W-:Y:S05]  /*5670*/  @!P0 NANOSLEEP.SYNCS 0x989680 ;  /* 0x009896800000895d */ /* 0x002fea0003900000 */
[----:B------:R-:W1:Y:S02]  /*5680*/  @!P0 SYNCS.PHASECHK.TRANS64 P0, [R9+URZ], R4 ;  /* 0x00000004090085a7 */ /* 0x000e64000800007f */
[----:B-1----:R-:W-:Y:S05]  /*5690*/  @!P0 BRA `(.L_x_90) ;  /* 0xfffffffc00f08947 */ /* 0x002fea000383ffff */
[----:B------:R-:W-:Y:S05]  /*56a0*/  BRA `(.L_x_121) ;  /* 0xfffffff400247947 */ /* 0x000fea000383ffff */
.L_x_91:
[----:B0-----:R0:W1:Y:S02]  /*56b0*/  SYNCS.PHASECHK.TRANS64.TRYWAIT P0, [R6+URZ], R5 ;  /* 0x00000005060075a7 */ /* 0x001064000800017f */
[----:B-1----:R-:W-:Y:S05]  /*56c0*/  @!P0 NANOSLEEP.SYNCS 0x989680 ;  /* 0x009896800000895d */ /* 0x002fea0003900000 */
[----:B------:R-:W1:Y:S02]  /*56d0*/  @!P0 SYNCS.PHASECHK.TRANS64 P0, [R6+URZ], R5 ;  /* 0x00000005060085a7 */ /* 0x000e64000800007f */
[----:B-1----:R-:W-:Y:S05]  /*56e0*/  @!P0 BRA `(.L_x_91) ;  /* 0xfffffffc00f08947 */ /* 0x002fea000383ffff */
[----:B------:R-:W-:Y:S05]  /*56f0*/  BRA `(.L_x_122) ;  /* 0xfffffff400347947 */ /* 0x000fea000383ffff */
.L_x_92:
[----:B0-----:R0:W1:Y:S02]  /*5700*/  SYNCS.PHASECHK.TRANS64.TRYWAIT P0, [R9+URZ], R4 ;  /* 0x00000004090075a7 */ /* 0x001064000800017f */
[----:B-1----:R-:W-:Y:S05]  /*5710*/  @!P0 NANOSLEEP.SYNCS 0x989680 ;  /* 0x009896800000895d */ /* 0x002fea0003900000 */
[----:B------:R-:W1:Y:S02]  /*5720*/  @!P0 SYNCS.PHASECHK.TRANS64 P0, [R9+URZ], R4 ;  /* 0x00000004090085a7 */ /* 0x000e64000800007f */
[----:B-1----:R-:W-:Y:S05]  /*5730*/  @!P0 BRA `(.L_x_92) ;  /* 0xfffffffc00f08947 */ /* 0x002fea000383ffff */
[----:B------:R-:W-:Y:S05]  /*5740*/  BRA `(.L_x_123) ;  /* 0xfffffff400447947 */ /* 0x000fea000383ffff */
.L_x_93:
[----:B0-----:R0:W1:Y:S02]  /*5750*/  SYNCS.PHASECHK.TRANS64.TRYWAIT P0, [R6+URZ], R5 ;  /* 0x00000005060075a7 */ /* 0x001064000800017f */
[----:B-1----:R-:W-:Y:S05]  /*5760*/  @!P0 NANOSLEEP.SYNCS 0x989680 ;  /* 0x009896800000895d */ /* 0x002fea0003900000 */
[----:B------:R-:W1:Y:S02]  /*5770*/  @!P0 SYNCS.PHASECHK.TRANS64 P0, [R6+URZ], R5 ;  /* 0x00000005060085a7 */ /* 0x000e64000800007f */
[----:B-1----:R-:W-:Y:S05]  /*5780*/  @!P0 BRA `(.L_x_93) ;  /* 0xfffffffc00f08947 */ /* 0x002fea000383ffff */
[----:B------:R-:W-:Y:S05]  /*5790*/  BRA `(.L_x_124) ;  /* 0xfffffff400547947 */ /* 0x000fea000383ffff */
.L_x_94:
[----:B0-----:R0:W1:Y:S02]  /*57a0*/  SYNCS.PHASECHK.TRANS64.TRYWAIT P0, [R9+URZ], R4 ;  /* 0x00000004090075a7 */ /* 0x001064000800017f */
[----:B-1----:R-:W-:Y:S05]  /*57b0*/  @!P0 NANOSLEEP.SYNCS 0x989680 ;  /* 0x009896800000895d */ /* 0x002fea0003900000 */
[----:B------:R-:W1:Y:S02]  /*57c0*/  @!P0 SYNCS.PHASECHK.TRANS64 P0, [R9+URZ], R4 ;  /* 0x00000004090085a7 */ /* 0x000e64000800007f */
[----:B-1----:R-:W-:Y:S05]  /*57d0*/  @!P0 BRA `(.L_x_94) ;  /* 0xfffffffc00f08947 */ /* 0x002fea000383ffff */
[----:B------:R-:W-:Y:S05]  /*57e0*/  BRA `(.L_x_125) ;  /* 0xfffffff400647947 */ /* 0x000fea000383ffff */
.L_x_95:
[----:B0-----:R0:W1:Y:S02]  /*57f0*/  SYNCS.PHASECHK.TRANS64.TRYWAIT P0, [R6+URZ], R5 ;  /* 0x00000005060075a7 */ /* 0x001064000800017f */
[----:B-1----:R-:W-:Y:S05]  /*5800*/  @!P0 NANOSLEEP.SYNCS 0x989680 ;  /* 0x009896800000895d */ /* 0x002fea0003900000 */
[----:B------:R-:W1:Y:S02]  /*5810*/  @!P0 SYNCS.PHASECHK.TRANS64 P0, [R6+URZ], R5 ;  /* 0x00000005060085a7 */ /* 0x000e64000800007f */
[----:B-1----:R-:W-:Y:S05]  /*5820*/  @!P0 BRA `(.L_x_95) ;  /* 0xfffffffc00f08947 */ /* 0x002fea000383ffff */
[----:B------:R-:W-:Y:S05]  /*5830*/  BRA `(.L_x_126) ;  /* 0xfffffff400747947 */ /* 0x000fea000383ffff */
.L_x_96:
[----:B0-----:R0:W1:Y:S02]  /*5840*/  SYNCS.PHASECHK.TRANS64.TRYWAIT P0, [R9+URZ], R4 ;  /* 0x00000004090075a7 */ /* 0x001064000800017f */
[----:B-1----:R-:W-:Y:S05]  /*5850*/  @!P0 NANOSLEEP.SYNCS 0x989680 ;  /* 0x009896800000895d */ /* 0x002fea0003900000 */
[----:B------:R-:W1:Y:S02]  /*5860*/  @!P0 SYNCS.PHASECHK.TRANS64 P0, [R9+URZ], R4 ;  /* 0x00000004090085a7 */ /* 0x000e64000800007f */
[----:B-1----:R-:W-:Y:S05]  /*5870*/  @!P0 BRA `(.L_x_96) ;  /* 0xfffffffc00f08947 */ /* 0x002fea000383ffff */
[----:B------:R-:W-:Y:S05]  /*5880*/  BRA `(.L_x_127) ;  /* 0xfffffff400847947 */ /* 0x000fea000383ffff */
.L_x_97:
[----:B-1----:R1:W2:Y:S02]  /*5890*/  SYNCS.PHASECHK.TRANS64.TRYWAIT P0, [R6+URZ], R5 ;  /* 0x00000005060075a7 */ /* 0x0022a4000800017f */
[----:B--2---:R-:W-:Y:S05]  /*58a0*/  @!P0 NANOSLEEP.SYNCS 0x989680 ;  /* 0x009896800000895d */ /* 0x004fea0003900000 */
[----:B------:R-:W2:Y:S02]  /*58b0*/  @!P0 SYNCS.PHASECHK.TRANS64 P0, [R6+URZ], R5 ;  /* 0x00000005060085a7 */ /* 0x000ea4000800007f */
[----:B--2---:R-:W-:Y:S05]  /*58c0*/  @!P0 BRA `(.L_x_97) ;  /* 0xfffffffc00f08947 */ /* 0x004fea000383ffff */
[----:B------:R-:W-:Y:S05]  /*58d0*/  BRA `(.L_x_128) ;  /* 0xfffffff4008c7947 */ /* 0x000fea000383ffff */
.L_x_129:
[----:B------:R-:W-:-:S00]  /*58e0*/  BRA `(.L_x_129) ;  /* 0xfffffffc00fc7947 */ /* 0x000fc0000383ffff */
[----:B------:R-:W-:-:S00]  /*58f0*/  NOP ;  /* 0x0000000000007918 */ /* 0x000fc00000000000 */
        /* <DEDUP_REMOVED lines=8> */
.L_x_130:


//--------------------- .nv.global.init           --------------------------
	.section	.nv.global.init,"aw",@progbits
.nv.global.init:
	.type		$str$22,@object
	.size		$str$22,($str$23 - $str$22)
$str$22:
        /*0000*/ 	.byte	0x6b, 0x5f, 0x74, 0x69, 0x6c, 0x65, 0x5f, 0x63, 0x6f, 0x75, 0x6e, 0x74, 0x20, 0x3e, 0x3d, 0x20
        /*0010*/ 	.byte	0x31, 0x00
	.type		$str$23,@object
	.size		$str$23,(__unnamed_1 - $str$23)
$str$23:
        /*0012*/ 	.byte	0x2f, 0x74, 0x6d, 0x70, 0x2f, 0x63, 0x75, 0x74, 0x6c, 0x61, 0x73, 0x73, 0x5f, 0x73, 0x77, 0x65
        /*0022*/ 	.byte	0x65, 0x70, 0x5f, 0x73, 0x72, 0x63, 0x2f, 0x69, 0x6e, 0x63, 0x6c, 0x75, 0x64, 0x65, 0x2f, 0x63
        /*0032*/ 	.byte	0x75, 0x74, 0x6c, 0x61, 0x73, 0x73, 0x2f, 0x67, 0x65, 0x6d, 0x6d, 0x2f, 0x63, 0x6f, 0x6c, 0x6c
        /*0042*/ 	.byte	0x65, 0x63, 0x74, 0x69, 0x76, 0x65, 0x2f, 0x73, 0x6d, 0x39, 0x30, 0x5f, 0x6d, 0x6d, 0x61, 0x5f
        /*0052*/ 	.byte	0x74, 0x6d, 0x61, 0x5f, 0x67, 0x6d, 0x6d, 0x61, 0x5f, 0x73, 0x73, 0x5f, 0x77, 0x61, 0x72, 0x70
        /*0062*/ 	.byte	0x73, 0x70, 0x65, 0x63, 0x69, 0x61, 0x6c, 0x69, 0x7a, 0x65, 0x64, 0x2e, 0x68, 0x70, 0x70, 0x00
	.type		__unnamed_1,@object
	.size		__unnamed_1,(.L_0 - __unnamed_1)
__unnamed_1:
        /*0072*/ 	.byte	0x76, 0x6f, 0x69, 0x64, 0x20, 0x63, 0x75, 0x74, 0x6c, 0x61, 0x73, 0x73, 0x3a, 0x3a, 0x67, 0x65
        /* <DEDUP_REMOVED lines=172> */
        /*0b42*/ 	.byte	0x6e, 0x74, 0x69, 0x74, 0x79, 0x5d, 0x00
.L_0:


//--------------------- .nv.shared._ZN7cutlass13device_kernelINS_4gemm6kernel13GemmUniversalIN4cute5tupleIJiiiiEEENS1_10collective13CollectiveMmaINS1_34MainloopSm90TmaGmmaWarpSpecializedILi22ENS5_IJNS4_1CILi2EEENSA_ILi1EEESC_EEENS1_32KernelTmaWarpSpecializedPingpongEEENS5_IJNSA_ILi64EEENSA_ILi16EEENSA_ILi128EEEEEEaNS5_IJlSC_lEEEaSK_NS4_8TiledMMAINS4_8MMA_AtomIJNS4_4SM904GMMA26MMA_64x16x32_S32S8S8_SS_TNEEEENS4_6LayoutINS5_IJSC_SC_SC_EEENS5_IJNSA_ILi0EEEST_ST_EEEEENS5_IJNS4_10UnderscoreESW_SW_EEEEENS4_13SM90_TMA_LOADENS4_14ComposedLayoutINS4_7SwizzleILi3ELi4ELi3EEENS4_18smem_ptr_flag_bitsILi8EEENSR_INS5_IJNSA_ILi8EEESI_EEENS5_IJSI_SC_EEEEEEEvNS4_8identityENS4_23SM90_TMA_LOAD_MULTICASTES19_vS1A_EENS_8epilogue10collective6detail29Sm90TmaWarpSpecializedAdapterINS1E_15DefaultEpilogueIaSK_SK_NS1D_6thread17LinearCombinationIaLi1EiiLNS1I_9ScaleType4KindE0ELNS_15FloatRoundStyleE2EaEENS1_15EpilogueDefaultEEEEEvvEEEEvNT_6ParamsE --------------------------
	.section	.nv.shared._ZN7cutlass13device_kernelINS_4gemm6kernel13GemmUniversalIN4cute5tupleIJiiiiEEENS1_10collective13CollectiveMmaINS1_34MainloopSm90TmaGmmaWarpSpecializedILi22ENS5_IJNS4_1CILi2EEENSA_ILi1EEESC_EEENS1_32KernelTmaWarpSpecializedPingpongEEENS5_IJNSA_ILi64EEENSA_ILi16EEENSA_ILi128EEEEEEaNS5_IJlSC_lEEEaSK_NS4_8TiledMMAINS4_8MMA_AtomIJNS4_4SM904GMMA26MMA_64x16x32_S32S8S8_SS_TNEEEENS4_6LayoutINS5_IJSC_SC_SC_EEENS5_IJNSA_ILi0EEEST_ST_EEEEENS5_IJNS4_10UnderscoreESW_SW_EEEEENS4_13SM90_TMA_LOADENS4_14ComposedLayoutINS4_7SwizzleILi3ELi4ELi3EEENS4_18smem_ptr_flag_bitsILi8EEENSR_INS5_IJNSA_ILi8EEESI_EEENS5_IJSI_SC_EEEEEEEvNS4_8identityENS4_23SM90_TMA_LOAD_MULTICASTES19_vS1A_EENS_8epilogue10collective6detail29Sm90TmaWarpSpecializedAdapterINS1E_15DefaultEpilogueIaSK_SK_NS1D_6thread17LinearCombinationIaLi1EiiLNS1I_9ScaleType4KindE0ELNS_15FloatRoundStyleE2EaEENS1_15EpilogueDefaultEEEEEvvEEEEvNT_6ParamsE,"aw",@nobits
	.sectionflags	@""
	.align	16
	.zero		1024


//--------------------- .nv.shared.reserved.0     --------------------------
	.section	.nv.shared.reserved.0,"aw",@nobits
	.weak		__nv_reservedSMEM_offset_0_alias
	.size		__nv_reservedSMEM_offset_0_alias, 0, 0
	.other		__nv_reservedSMEM_offset_0_alias,@"STO_CUDA_RESERVED_SHARED STV_DEFAULT"
__nv_reservedSMEM_offset_0_alias:
	.zero		0


//--------------------- .nv.global                --------------------------
	.section	.nv.global,"aw",@nobits
.nv.global:
	.type		_ZN40_INTERNAL_648e4b09_4_k_cu_21b51b3c_108884cute1_E,@object
	.size		_ZN40_INTERNAL_648e4b09_4_k_cu_21b51b3c_108884cute1_E,(_ZN40_INTERNAL_648e4b09_4_k_cu_21b51b3c_108884cuda3std3__45__cpo6cbeginE - _ZN40_INTERNAL_648e4b09_4_k_cu_21b51b3c_108884cute1_E)
_ZN40_INTERNAL_648e4b09_4_k_cu_21b51b3c_108884cute1_E:
	.zero		1
	.type		_ZN40_INTERNAL_648e4b09_4_k_cu_21b51b3c_108884cuda3std3__45__cpo6cbeginE,@object
	.size		_ZN40_INTERNAL_648e4b09_4_k_cu_21b51b3c_108884cuda3std3__45__cpo6cbeginE,(_ZN40_INTERNAL_648e4b09_4_k_cu_21b51b3c_108884cuda3std3__48in_placeE - _ZN40_INTERNAL_648e4b09_4_k_cu_21b51b3c_108884cuda3std3__45__cpo6cbeginE)
_ZN40_INTERNAL_648e4b09_4_k_cu_21b51b3c_108884cuda3std3__45__cpo6cbeginE:
	.zero		1
	.type		_ZN40_INTERNAL_648e4b09_4_k_cu_21b51b3c_108884cuda3std3__48in_placeE,@object
	.size		_ZN40_INTERNAL_648e4b09_4_k_cu_21b51b3c_108884cuda3std3__48in_placeE,(_ZN40_INTERNAL_648e4b09_4_k_cu_21b51b3c_108884cuda3std6ranges3__45__cpo9iter_moveE - _ZN40_INTERNAL_648e4b09_4_k_cu_21b51b3c_108884cuda3std3__48in_placeE)
_ZN40_INTERNAL_648e4b09_4_k_cu_21b51b3c_108884cuda3std3__48in_placeE:
	.zero		1
	.type		_ZN40_INTERNAL_648e4b09_4_k_cu_21b51b3c_108884cuda3std6ranges3__45__cpo9iter_moveE,@object
	.size		_ZN40_INTERNAL_648e4b09_4_k_cu_21b51b3c_108884cuda3std6ranges3__45__cpo9iter_moveE,(_ZN40_INTERNAL_648e4b09_4_k_cu_21b51b3c_108884cuda3std3__45__cpo5beginE - _ZN40_INTERNAL_648e4b09_4_k_cu_21b51b3c_108884cuda3std6ranges3__45__cpo9iter_moveE)
_ZN40_INTERNAL_648e4b09_4_k_cu_21b51b3c_108884cuda3std6ranges3__45__cpo9iter_moveE:
	.zero		1
	.type		_ZN40_INTERNAL_648e4b09_4_k_cu_21b51b3c_108884cuda3std3__45__cpo5beginE,@object
	.size		_ZN40_INTERNAL_648e4b09_4_k_cu_21b51b3c_108884cuda3std3__45__cpo5beginE,(_ZN40_INTERNAL_648e4b09_4_k_cu_21b51b3c_108884cuda3std3__442_GLOBAL__N__648e4b09_4_k_cu_21b51b3c_108886ignoreE - _ZN40_INTERNAL_648e4b09_4_k_cu_21b51b3c_108884cuda3std3__45__cpo5beginE)
_ZN40_INTERNAL_648e4b09_4_k_cu_21b51b3c_108884cuda3std3__45__cpo5beginE:
	.zero		1
	.type		_ZN40_INTERNAL_648e4b09_4_k_cu_21b51b3c_108884cuda3std3__442_GLOBAL__N__648e4b09_4_k_cu_21b51b3c_108886ignoreE,@object
	.size		_ZN40_INTERNAL_648e4b09_4_k_cu_21b51b3c_108884cuda3std3__442_GLOBAL__N__648e4b09_4_k_cu_21b51b3c_108886ignoreE,(_ZN40_INTERNAL_648e4b09_4_k_cu_21b51b3c_108884cute7productE - _ZN40_INTERNAL_648e4b09_4_k_cu_21b51b3c_108884cuda3std3__442_GLOBAL__N__648e4b09_4_k_cu_21b51b3c_108886ignoreE)
_ZN40_INTERNAL_648e4b09_4_k_cu_21b51b3c_108884cuda3std3__442_GLOBAL__N__648e4b09_4_k_cu_21b51b3c_108886ignoreE:
	.zero		1
	.type		_ZN40_INTERNAL_648e4b09_4_k_cu_21b51b3c_108884cute7productE,@object
	.size		_ZN40_INTERNAL_648e4b09_4_k_cu_21b51b3c_108884cute7productE,(_ZN40_INTERNAL_648e4b09_4_k_cu_21b51b3c_108884cuda3std3__45__cpo3endE - _ZN40_INTERNAL_648e4b09_4_k_cu_21b51b3c_108884cute7productE)
_ZN40_INTERNAL_648e4b09_4_k_cu_21b51b3c_108884cute7productE:
	.zero		1
	.type		_ZN40_INTERNAL_648e4b09_4_k_cu_21b51b3c_108884cuda3std3__45__cpo3endE,@object
	.size		_ZN40_INTERNAL_648e4b09_4_k_cu_21b51b3c_108884cuda3std3__45__cpo3endE,(_ZN40_INTERNAL_648e4b09_4_k_cu_21b51b3c_108884cuda3std3__419piecewise_constructE - _ZN40_INTERNAL_648e4b09_4_k_cu_21b51b3c_108884cuda3std3__45__cpo3endE)
_ZN40_INTERNAL_648e4b09_4_k_cu_21b51b3c_108884cuda3std3__45__cpo3endE:
	.zero		1
	.type		_ZN40_INTERNAL_648e4b09_4_k_cu_21b51b3c_108884cuda3std3__419piecewise_constructE,@object
	.size		_ZN40_INTERNAL_648e4b09_4_k_cu_21b51b3c_108884cuda3std3__419piecewise_constructE,(_ZN40_INTERNAL_648e4b09_4_k_cu_21b51b3c_108884cuda3std3__45__cpo4cendE - _ZN40_INTERNAL_648e4b09_4_k_cu_21b51b3c_108884cuda3std3__419piecewise_constructE)
_ZN40_INTERNAL_648e4b09_4_k_cu_21b51b3c_108884cuda3std3__419piecewise_constructE:
	.zero		1
	.type		_ZN40_INTERNAL_648e4b09_4_k_cu_21b51b3c_108884cuda3std3__45__cpo4cendE,@object
	.size		_ZN40_INTERNAL_648e4b09_4_k_cu_21b51b3c_108884cuda3std3__45__cpo4cendE,(_ZN40_INTERNAL_648e4b09_4_k_cu_21b51b3c_108884cuda3std6ranges3__45__cpo4swapE - _ZN40_INTERNAL_648e4b09_4_k_cu_21b51b3c_108884cuda3std3__45__cpo4cendE)
_ZN40_INTERNAL_648e4b09_4_k_cu_21b51b3c_108884cuda3std3__45__cpo4cendE:
	.zero		1
	.type		_ZN40_INTERNAL_648e4b09_4_k_cu_21b51b3c_108884cuda3std6ranges3__45__cpo4swapE,@object
	.size		_ZN40_INTERNAL_648e4b09_4_k_cu_21b51b3c_108884cuda3std6ranges3__45__cpo4swapE,(.L_8 - _ZN40_INTERNAL_648e4b09_4_k_cu_21b51b3c_108884cuda3std6ranges3__45__cpo4swapE)
_ZN40_INTERNAL_648e4b09_4_k_cu_21b51b3c_108884cuda3std6ranges3__45__cpo4swapE:
	.zero		1
.L_8:


//--------------------- .nv.constant0._ZN7cutlass13device_kernelINS_4gemm6kernel13GemmUniversalIN4cute5tupleIJiiiiEEENS1_10collective13CollectiveMmaINS1_34MainloopSm90TmaGmmaWarpSpecializedILi22ENS5_IJNS4_1CILi2EEENSA_ILi1EEESC_EEENS1_32KernelTmaWarpSpecializedPingpongEEENS5_IJNSA_ILi64EEENSA_ILi16EEENSA_ILi128EEEEEEaNS5_IJlSC_lEEEaSK_NS4_8TiledMMAINS4_8MMA_AtomIJNS4_4SM904GMMA26MMA_64x16x32_S32S8S8_SS_TNEEEENS4_6LayoutINS5_IJSC_SC_SC_EEENS5_IJNSA_ILi0EEEST_ST_EEEEENS5_IJNS4_10UnderscoreESW_SW_EEEEENS4_13SM90_TMA_LOADENS4_14ComposedLayoutINS4_7SwizzleILi3ELi4ELi3EEENS4_18smem_ptr_flag_bitsILi8EEENSR_INS5_IJNSA_ILi8EEESI_EEENS5_IJSI_SC_EEEEEEEvNS4_8identityENS4_23SM90_TMA_LOAD_MULTICASTES19_vS1A_EENS_8epilogue10collective6detail29Sm90TmaWarpSpecializedAdapterINS1E_15DefaultEpilogueIaSK_SK_NS1D_6thread17LinearCombinationIaLi1EiiLNS1I_9ScaleType4KindE0ELNS_15FloatRoundStyleE2EaEENS1_15EpilogueDefaultEEEEEvvEEEEvNT_6ParamsE --------------------------
	.section	.nv.constant0._ZN7cutlass13device_kernelINS_4gemm6kernel13GemmUniversalIN4cute5tupleIJiiiiEEENS1_10collective13CollectiveMmaINS1_34MainloopSm90TmaGmmaWarpSpecializedILi22ENS5_IJNS4_1CILi2EEENSA_ILi1EEESC_EEENS1_32KernelTmaWarpSpecializedPingpongEEENS5_IJNSA_ILi64EEENSA_ILi16EEENSA_ILi128EEEEEEaNS5_IJlSC_lEEEaSK_NS4_8TiledMMAINS4_8MMA_AtomIJNS4_4SM904GMMA26MMA_64x16x32_S32S8S8_SS_TNEEEENS4_6LayoutINS5_IJSC_SC_SC_EEENS5_IJNSA_ILi0EEEST_ST_EEEEENS5_IJNS4_10UnderscoreESW_SW_EEEEENS4_13SM90_TMA_LOADENS4_14ComposedLayoutINS4_7SwizzleILi3ELi4ELi3EEENS4_18smem_ptr_flag_bitsILi8EEENSR_INS5_IJNSA_ILi8EEESI_EEENS5_IJSI_SC_EEEEEEEvNS4_8identityENS4_23SM90_TMA_LOAD_MULTICASTES19_vS1A_EENS_8epilogue10collective6detail29Sm90TmaWarpSpecializedAdapterINS1E_15DefaultEpilogueIaSK_SK_NS1D_6thread17LinearCombinationIaLi1EiiLNS1I_9ScaleType4KindE0ELNS_15FloatRoundStyleE2EaEENS1_15EpilogueDefaultEEEEEvvEEEEvNT_6ParamsE,"a",@progbits
	.sectionflags	@""
	.align	4
.nv.constant0._ZN7cutlass13device_kernelINS_4gemm6kernel13GemmUniversalIN4cute5tupleIJiiiiEEENS1_10collective13CollectiveMmaINS1_34MainloopSm90TmaGmmaWarpSpecializedILi22ENS5_IJNS4_1CILi2EEENSA_ILi1EEESC_EEENS1_32KernelTmaWarpSpecializedPingpongEEENS5_IJNSA_ILi64EEENSA_ILi16EEENSA_ILi128EEEEEEaNS5_IJlSC_lEEEaSK_NS4_8TiledMMAINS4_8MMA_AtomIJNS4_4SM904GMMA26MMA_64x16x32_S32S8S8_SS_TNEEEENS4_6LayoutINS5_IJSC_SC_SC_EEENS5_IJNSA_ILi0EEEST_ST_EEEEENS5_IJNS4_10UnderscoreESW_SW_EEEEENS4_13SM90_TMA_LOADENS4_14ComposedLayoutINS4_7SwizzleILi3ELi4ELi3EEENS4_18smem_ptr_flag_bitsILi8EEENSR_INS5_IJNSA_ILi8EEESI_EEENS5_IJSI_SC_EEEEEEEvNS4_8identityENS4_23SM90_TMA_LOAD_MULTICASTES19_vS1A_EENS_8epilogue10collective6detail29Sm90TmaWarpSpecializedAdapterINS1E_15DefaultEpilogueIaSK_SK_NS1D_6thread17LinearCombinationIaLi1EiiLNS1I_9ScaleType4KindE0ELNS_15FloatRoundStyleE2EaEENS1_15EpilogueDefaultEEEEEvvEEEEvNT_6ParamsE:
	.zero		1664


//--------------------- SYMBOLS --------------------------

	.type		.nv.reservedSmem.offset0,@object
	.size		.nv.reservedSmem.offset0,0x4
	.type		__assertfail,@function
